	.target	sm_90a

	.elftype	@"ET_EXEC"


//--------------------- .note.nv.tkinfo           --------------------------
	.section	.note.nv.tkinfo,"",@"SHT_NOTE"
	.sectionflags	@"SHF_NOTE_NV_TKINFO"
	.tkinfo
        /*0018*/ 	.word	0x00000002
        /*0030*/ 	.string	""
        /*0030*/ 	.string	"ptxas"
        /*0030*/ 	.string	"Cuda compilation tools, release 13.0, V13.0.88"
        /*0030*/ 	.string	"Build cuda_13.0.r13.0/compiler.36424714_0"
        /*0030*/ 	.string	"-v  -suppress-debug-info  -lineinfo  -arch sm_90a "



//--------------------- .note.nv.cuinfo           --------------------------
	.section	.note.nv.cuinfo,"",@"SHT_NOTE"
	.sectionflags	@"SHF_NOTE_NV_CUINFO"
        /*0018*/ 	.short	0x0002
        /*001a*/ 	.short	0x005a
        /*001c*/ 	.short	0x0082
	.zero		2


//--------------------- .nv.info                  --------------------------
	.section	.nv.info,"",@"SHT_CUDA_INFO"
	.align	4


	//----- nvinfo : EIATTR_REGCOUNT
	.align		4
        /*0000*/ 	.byte	0x04, 0x2f
        /*0002*/ 	.short	(.L_2 - .L_1)
	.align		4
.L_1:
        /*0004*/ 	.word	index@(attn_fwd)
        /*0008*/ 	.word	0x00000080


	//----- nvinfo : EIATTR_FRAME_SIZE
	.align		4
.L_2:
        /*000c*/ 	.byte	0x04, 0x11
        /*000e*/ 	.short	(.L_4 - .L_3)
	.align		4
.L_3:
        /*0010*/ 	.word	index@(attn_fwd)
        /*0014*/ 	.word	0x00000000


	//----- nvinfo : EIATTR_MIN_STACK_SIZE
	.align		4
.L_4:
        /*0018*/ 	.byte	0x04, 0x12
        /*001a*/ 	.short	(.L_6 - .L_5)
	.align		4
.L_5:
        /*001c*/ 	.word	index@(attn_fwd)
        /*0020*/ 	.word	0x00000000
.L_6:


//--------------------- .nv.compat                --------------------------
	.section	.nv.compat,"",@"SHT_CUDA_COMPAT_INFO"
	.align	4
        /*0000*/ 	.byte	0x02, 0x09, 0x01, 0x00, 0x02, 0x02, 0x01, 0x00, 0x02, 0x05, 0x05, 0x00, 0x03, 0x07, 0x01, 0x01
        /*0010*/ 	.byte	0x02, 0x03, 0x00, 0x00, 0x02, 0x06, 0x01, 0x00, 0x04, 0x0b, 0x08, 0x00, 0x00, 0x00, 0x00, 0x00
        /*0020*/ 	.byte	0x00, 0x00, 0x00, 0x00


//--------------------- .nv.info.attn_fwd         --------------------------
	.section	.nv.info.attn_fwd,"",@"SHT_CUDA_INFO"
	.sectionflags	@""
	.align	4


	//----- nvinfo : EIATTR_CUDA_API_VERSION
	.align		4
        /*0000*/ 	.byte	0x04, 0x37
        /*0002*/ 	.short	(.L_8 - .L_7)
.L_7:
        /*0004*/ 	.word	0x00000082


	//----- nvinfo : EIATTR_KPARAM_INFO
	.align		4
.L_8:
        /*0008*/ 	.byte	0x04, 0x17
        /*000a*/ 	.short	(.L_10 - .L_9)
.L_9:
        /*000c*/ 	.word	0x00000000
        /*0010*/ 	.short	0x0019
        /*0012*/ 	.short	0x0080
        /*0014*/ 	.byte	0x00, 0xf4, 0x21, 0x00


	//----- nvinfo : EIATTR_KPARAM_INFO
	.align		4
.L_10:
        /*0018*/ 	.byte	0x04, 0x17
        /*001a*/ 	.short	(.L_12 - .L_11)
.L_11:
        /*001c*/ 	.word	0x00000000
        /*0020*/ 	.short	0x0018
        /*0022*/ 	.short	0x0078
        /*0024*/ 	.byte	0x00, 0xf4, 0x21, 0x00


	//----- nvinfo : EIATTR_KPARAM_INFO
	.align		4
.L_12:
        /*0028*/ 	.byte	0x04, 0x17
        /*002a*/ 	.short	(.L_14 - .L_13)
.L_13:
        /*002c*/ 	.word	0x00000000
        /*0030*/ 	.short	0x0017
        /*0032*/ 	.short	0x0070
        /*0034*/ 	.byte	0x00, 0xf0, 0x11, 0x00


	//----- nvinfo : EIATTR_KPARAM_INFO
	.align		4
.L_14:
        /*0038*/ 	.byte	0x04, 0x17
        /*003a*/ 	.short	(.L_16 - .L_15)
.L_15:
        /*003c*/ 	.word	0x00000000
        /*0040*/ 	.short	0x0016
        /*0042*/ 	.short	0x006c
        /*0044*/ 	.byte	0x00, 0xf0, 0x11, 0x00


	//----- nvinfo : EIATTR_KPARAM_INFO
	.align		4
.L_16:
        /*0048*/ 	.byte	0x04, 0x17
        /*004a*/ 	.short	(.L_18 - .L_17)
.L_17:
        /*004c*/ 	.word	0x00000000
        /*0050*/ 	.short	0x0015
        /*0052*/ 	.short	0x0068
        /*0054*/ 	.byte	0x00, 0xf0, 0x11, 0x00


	//----- nvinfo : EIATTR_KPARAM_INFO
	.align		4
.L_18:
        /*0058*/ 	.byte	0x04, 0x17
        /*005a*/ 	.short	(.L_20 - .L_19)
.L_19:
        /*005c*/ 	.word	0x00000000
        /*0060*/ 	.short	0x0014
        /*0062*/ 	.short	0x0064
        /*0064*/ 	.byte	0x00, 0xf0, 0x11, 0x00


	//----- nvinfo : EIATTR_KPARAM_INFO
	.align		4
.L_20:
        /*0068*/ 	.byte	0x04, 0x17
        /*006a*/ 	.short	(.L_22 - .L_21)
.L_21:
        /*006c*/ 	.word	0x00000000
        /*0070*/ 	.short	0x0013
        /*0072*/ 	.short	0x0060
        /*0074*/ 	.byte	0x00, 0xf0, 0x11, 0x00


	//----- nvinfo : EIATTR_KPARAM_INFO
	.align		4
.L_22:
        /*0078*/ 	.byte	0x04, 0x17
        /*007a*/ 	.short	(.L_24 - .L_23)
.L_23:
        /*007c*/ 	.word	0x00000000
        /*0080*/ 	.short	0x0012
        /*0082*/ 	.short	0x005c
        /*0084*/ 	.byte	0x00, 0xf0, 0x11, 0x00


	//----- nvinfo : EIATTR_KPARAM_INFO
	.align		4
.L_24:
        /*0088*/ 	.byte	0x04, 0x17
        /*008a*/ 	.short	(.L_26 - .L_25)
.L_25:
        /*008c*/ 	.word	0x00000000
        /*0090*/ 	.short	0x0011
        /*0092*/ 	.short	0x0058
        /*0094*/ 	.byte	0x00, 0xf0, 0x11, 0x00


	//----- nvinfo : EIATTR_KPARAM_INFO
	.align		4
.L_26:
        /*0098*/ 	.byte	0x04, 0x17
        /*009a*/ 	.short	(.L_28 - .L_27)
.L_27:
        /*009c*/ 	.word	0x00000000
        /*00a0*/ 	.short	0x0010
        /*00a2*/ 	.short	0x0054
        /*00a4*/ 	.byte	0x00, 0xf0, 0x11, 0x00


	//----- nvinfo : EIATTR_KPARAM_INFO
	.align		4
.L_28:
        /*00a8*/ 	.byte	0x04, 0x17
        /*00aa*/ 	.short	(.L_30 - .L_29)
.L_29:
        /*00ac*/ 	.word	0x00000000
        /*00b0*/ 	.short	0x000f
        /*00b2*/ 	.short	0x0050
        /*00b4*/ 	.byte	0x00, 0xf0, 0x11, 0x00


	//----- nvinfo : EIATTR_KPARAM_INFO
	.align		4
.L_30:
        /*00b8*/ 	.byte	0x04, 0x17
        /*00ba*/ 	.short	(.L_32 - .L_31)
.L_31:
        /*00bc*/ 	.word	0x00000000
        /*00c0*/ 	.short	0x000e
        /*00c2*/ 	.short	0x004c
        /*00c4*/ 	.byte	0x00, 0xf0, 0x11, 0x00


	//----- nvinfo : EIATTR_KPARAM_INFO
	.align		4
.L_32:
        /*00c8*/ 	.byte	0x04, 0x17
        /*00ca*/ 	.short	(.L_34 - .L_33)
.L_33:
        /*00cc*/ 	.word	0x00000000
        /*00d0*/ 	.short	0x000d
        /*00d2*/ 	.short	0x0048
        /*00d4*/ 	.byte	0x00, 0xf0, 0x11, 0x00


	//----- nvinfo : EIATTR_KPARAM_INFO
	.align		4
.L_34:
        /*00d8*/ 	.byte	0x04, 0x17
        /*00da*/ 	.short	(.L_36 - .L_35)
.L_35:
        /*00dc*/ 	.word	0x00000000
        /*00e0*/ 	.short	0x000c
        /*00e2*/ 	.short	0x0044
        /*00e4*/ 	.byte	0x00, 0xf0, 0x11, 0x00


	//----- nvinfo : EIATTR_KPARAM_INFO
	.align		4
.L_36:
        /*00e8*/ 	.byte	0x04, 0x17
        /*00ea*/ 	.short	(.L_38 - .L_37)
.L_37:
        /*00ec*/ 	.word	0x00000000
        /*00f0*/ 	.short	0x000b
        /*00f2*/ 	.short	0x0040
        /*00f4*/ 	.byte	0x00, 0xf0, 0x11, 0x00


	//----- nvinfo : EIATTR_KPARAM_INFO
	.align		4
.L_38:
        /*00f8*/ 	.byte	0x04, 0x17
        /*00fa*/ 	.short	(.L_40 - .L_39)
.L_39:
        /*00fc*/ 	.word	0x00000000
        /*0100*/ 	.short	0x000a
        /*0102*/ 	.short	0x003c
        /*0104*/ 	.byte	0x00, 0xf0, 0x11, 0x00


	//----- nvinfo : EIATTR_KPARAM_INFO
	.align		4
.L_40:
        /*0108*/ 	.byte	0x04, 0x17
        /*010a*/ 	.short	(.L_42 - .L_41)
.L_41:
        /*010c*/ 	.word	0x00000000
        /*0110*/ 	.short	0x0009
        /*0112*/ 	.short	0x0038
        /*0114*/ 	.byte	0x00, 0xf0, 0x11, 0x00


	//----- nvinfo : EIATTR_KPARAM_INFO
	.align		4
.L_42:
        /*0118*/ 	.byte	0x04, 0x17
        /*011a*/ 	.short	(.L_44 - .L_43)
.L_43:
        /*011c*/ 	.word	0x00000000
        /*0120*/ 	.short	0x0008
        /*0122*/ 	.short	0x0034
        /*0124*/ 	.byte	0x00, 0xf0, 0x11, 0x00


	//----- nvinfo : EIATTR_KPARAM_INFO
	.align		4
.L_44:
        /*0128*/ 	.byte	0x04, 0x17
        /*012a*/ 	.short	(.L_46 - .L_45)
.L_45:
        /*012c*/ 	.word	0x00000000
        /*0130*/ 	.short	0x0007
        /*0132*/ 	.short	0x0030
        /*0134*/ 	.byte	0x00, 0xf0, 0x11, 0x00


	//----- nvinfo : EIATTR_KPARAM_INFO
	.align		4
.L_46:
        /*0138*/ 	.byte	0x04, 0x17
        /*013a*/ 	.short	(.L_48 - .L_47)
.L_47:
        /*013c*/ 	.word	0x00000000
        /*0140*/ 	.short	0x0006
        /*0142*/ 	.short	0x002c
        /*0144*/ 	.byte	0x00, 0xf0, 0x11, 0x00


	//----- nvinfo : EIATTR_KPARAM_INFO
	.align		4
.L_48:
        /*0148*/ 	.byte	0x04, 0x17
        /*014a*/ 	.short	(.L_50 - .L_49)
.L_49:
        /*014c*/ 	.word	0x00000000
        /*0150*/ 	.short	0x0005
        /*0152*/ 	.short	0x0028
        /*0154*/ 	.byte	0x00, 0xf0, 0x11, 0x00


	//----- nvinfo : EIATTR_KPARAM_INFO
	.align		4
.L_50:
        /*0158*/ 	.byte	0x04, 0x17
        /*015a*/ 	.short	(.L_52 - .L_51)
.L_51:
        /*015c*/ 	.word	0x00000000
        /*0160*/ 	.short	0x0004
        /*0162*/ 	.short	0x0020
        /*0164*/ 	.byte	0x00, 0xf4, 0x21, 0x00


	//----- nvinfo : EIATTR_KPARAM_INFO
	.align		4
.L_52:
        /*0168*/ 	.byte	0x04, 0x17
        /*016a*/ 	.short	(.L_54 - .L_53)
.L_53:
        /*016c*/ 	.word	0x00000000
        /*0170*/ 	.short	0x0003
        /*0172*/ 	.short	0x0018
        /*0174*/ 	.byte	0x00, 0xf4, 0x21, 0x00


	//----- nvinfo : EIATTR_KPARAM_INFO
	.align		4
.L_54:
        /*0178*/ 	.byte	0x04, 0x17
        /*017a*/ 	.short	(.L_56 - .L_55)
.L_55:
        /*017c*/ 	.word	0x00000000
        /*0180*/ 	.short	0x0002
        /*0182*/ 	.short	0x0010
        /*0184*/ 	.byte	0x00, 0xf4, 0x21, 0x00


	//----- nvinfo : EIATTR_KPARAM_INFO
	.align		4
.L_56:
        /*0188*/ 	.byte	0x04, 0x17
        /*018a*/ 	.short	(.L_58 - .L_57)
.L_57:
        /*018c*/ 	.word	0x00000000
        /*0190*/ 	.short	0x0001
        /*0192*/ 	.short	0x0008
        /*0194*/ 	.byte	0x00, 0xf4, 0x21, 0x00


	//----- nvinfo : EIATTR_KPARAM_INFO
	.align		4
.L_58:
        /*0198*/ 	.byte	0x04, 0x17
        /*019a*/ 	.short	(.L_60 - .L_59)
.L_59:
        /*019c*/ 	.word	0x00000000
        /*01a0*/ 	.short	0x0000
        /*01a2*/ 	.short	0x0000
        /*01a4*/ 	.byte	0x00, 0xf4, 0x21, 0x00


	//----- nvinfo : EIATTR_SPARSE_MMA_MASK
	.align		4
.L_60:
        /*01a8*/ 	.byte	0x03, 0x50
        /*01aa*/ 	.short	0x0000


	//----- nvinfo : EIATTR_MAXREG_COUNT
	.align		4
        /*01ac*/ 	.byte	0x03, 0x1b
        /*01ae*/ 	.short	0x00ff


	//----- nvinfo : EIATTR_NUM_BARRIERS
	.align		4
        /*01b0*/ 	.byte	0x02, 0x4c
        /*01b2*/ 	.byte	0x01
	.zero		1


	//----- nvinfo : EIATTR_MERCURY_ISA_VERSION
	.align		4
        /*01b4*/ 	.byte	0x03, 0x5f
        /*01b6*/ 	.short	0x0101


	//----- nvinfo : EIATTR_COOP_GROUP_MASK_REGIDS
	.align		4
        /*01b8*/ 	.byte	0x04, 0x29
        /*01ba*/ 	.short	(.L_62 - .L_61)


	//   ....[0]....
.L_61:
        /*01bc*/ 	.word	0xffffffff


	//   ....[1]....
        /*01c0*/ 	.word	0xffffffff


	//   ....[2]....
        /*01c4*/ 	.word	0xffffffff


	//   ....[3]....
        /*01c8*/ 	.word	0xffffffff


	//   ....[4]....
        /*01cc*/ 	.word	0xffffffff


	//   ....[5]....
        /*01d0*/ 	.word	0xffffffff


	//   ....[6]....
        /*01d4*/ 	.word	0xffffffff


	//   ....[7]....
        /*01d8*/ 	.word	0xffffffff


	//   ....[8]....
        /*01dc*/ 	.word	0xffffffff


	//   ....[9]....
        /*01e0*/ 	.word	0xffffffff


	//   ....[10]....
        /*01e4*/ 	.word	0xffffffff


	//   ....[11]....
        /*01e8*/ 	.word	0xffffffff


	//   ....[12]....
        /*01ec*/ 	.word	0xffffffff


	//   ....[13]....
        /*01f0*/ 	.word	0xffffffff


	//   ....[14]....
        /*01f4*/ 	.word	0xffffffff


	//   ....[15]....
        /*01f8*/ 	.word	0xffffffff


	//   ....[16]....
        /*01fc*/ 	.word	0xffffffff


	//   ....[17]....
        /*0200*/ 	.word	0xffffffff


	//----- nvinfo : EIATTR_COOP_GROUP_INSTR_OFFSETS
	.align		4
.L_62:
        /*0204*/ 	.byte	0x04, 0x28
        /*0206*/ 	.short	(.L_64 - .L_63)


	//   ....[0]....
.L_63:
        /*0208*/ 	.word	0x000017f0


	//   ....[1]....
        /*020c*/ 	.word	0x00001800


	//   ....[2]....
        /*0210*/ 	.word	0x00001810


	//   ....[3]....
        /*0214*/ 	.word	0x00001820


	//   ....[4]....
        /*0218*/ 	.word	0x00001860


	//   ....[5]....
        /*021c*/ 	.word	0x00001880


	//   ....[6]....
        /*0220*/ 	.word	0x00001890


	//   ....[7]....
        /*0224*/ 	.word	0x000018a0


	//   ....[8]....
        /*0228*/ 	.word	0x00001a40


	//   ....[9]....
        /*022c*/ 	.word	0x00001cb0


	//   ....[10]....
        /*0230*/ 	.word	0x00001cc0


	//   ....[11]....
        /*0234*/ 	.word	0x00001ce0


	//   ....[12]....
        /*0238*/ 	.word	0x00001cf0


	//   ....[13]....
        /*023c*/ 	.word	0x00001d20


	//   ....[14]....
        /*0240*/ 	.word	0x00001d40


	//   ....[15]....
        /*0244*/ 	.word	0x00001d60


	//   ....[16]....
        /*0248*/ 	.word	0x00001d70


	//   ....[17]....
        /*024c*/ 	.word	0x00001e30


	//----- nvinfo : EIATTR_EXIT_INSTR_OFFSETS
	.align		4
.L_64:
        /*0250*/ 	.byte	0x04, 0x1c
        /*0252*/ 	.short	(.L_66 - .L_65)


	//   ....[0]....
.L_65:
        /*0254*/ 	.word	0x00003820


	//   ....[1]....
        /*0258*/ 	.word	0x00003850


	//----- nvinfo : EIATTR_REQNTID
	.align		4
.L_66:
        /*025c*/ 	.byte	0x04, 0x10
        /*025e*/ 	.short	(.L_68 - .L_67)
.L_67:
        /*0260*/ 	.word	0x00000080
        /*0264*/ 	.word	0x00000001
        /*0268*/ 	.word	0x00000001


	//----- nvinfo : EIATTR_CBANK_PARAM_SIZE
	.align		4
.L_68:
        /*026c*/ 	.byte	0x03, 0x19
        /*026e*/ 	.short	0x0088


	//----- nvinfo : EIATTR_PARAM_CBANK
	.align		4
        /*0270*/ 	.byte	0x04, 0x0a
        /*0272*/ 	.short	(.L_70 - .L_69)
	.align		4
.L_69:
        /*0274*/ 	.word	index@(.nv.constant0.attn_fwd)
        /*0278*/ 	.short	0x0210
        /*027a*/ 	.short	0x0088


	//----- nvinfo : EIATTR_SW_WAR
	.align		4
.L_70:
        /*027c*/ 	.byte	0x04, 0x36
        /*027e*/ 	.short	(.L_72 - .L_71)
.L_71:
        /*0280*/ 	.word	0x00000008
.L_72:


//--------------------- .nv.callgraph             --------------------------
	.section	.nv.callgraph,"",@"SHT_CUDA_CALLGRAPH"
	.align	4
	.sectionentsize	8
	.align		4
        /*0000*/ 	.word	0x00000000
	.align		4
        /*0004*/ 	.word	0xffffffff
	.align		4
        /*0008*/ 	.word	0x00000000
	.align		4
        /*000c*/ 	.word	0xfffffffe
	.align		4
        /*0010*/ 	.word	0x00000000
	.align		4
        /*0014*/ 	.word	0xfffffffd
	.align		4
        /*0018*/ 	.word	0x00000000
	.align		4
        /*001c*/ 	.word	0xfffffffc


//--------------------- .nv.constant4             --------------------------
	.section	.nv.constant4,"a",@progbits
	.align	8
	.align		8
.nv.constant4:
        /*0000*/ 	.dword	_$_str


//--------------------- .text.attn_fwd            --------------------------
	.section	.text.attn_fwd,"ax",@progbits
	.align	128
        .global         attn_fwd
        .type           attn_fwd,@function
        .size           attn_fwd,(.L_x_3 - attn_fwd)
        .other          attn_fwd,@"STO_CUDA_ENTRY STV_DEFAULT"
attn_fwd:
.text.attn_fwd:
[----:B------:R-:W-:Y:S01]  /*0000*/  LDC R1, c[0x0][0x28] ;  /* 0x00000a00ff017b82 */ /* 0x000fe20000000800 */
[----:B------:R-:W0:Y:S07]  /*0010*/  S2R R5, SR_CTAID.X ;  /* 0x0000000000057919 */ /* 0x000e2e0000002500 */
[----:B------:R-:W1:Y:S01]  /*0020*/  S2UR UR7, SR_CTAID.Y ;  /* 0x00000000000779c3 */ /* 0x000e620000002600 */
[----:B------:R-:W-:Y:S01]  /*0030*/  ULDC.64 UR4, c[0x0][0x240] ;  /* 0x0000900000047ab9 */ /* 0x000fe20000000a00 */
[----:B------:R-:W-:Y:S01]  /*0040*/  ULDC.64 UR10, c[0x0][0x208] ;  /* 0x00008200000a7ab9 */ /* 0x000fe20000000a00 */
[----:B------:R-:W2:Y:S05]  /*0050*/  S2R R0, SR_TID.X ;  /* 0x0000000000007919 */ /* 0x000eaa0000002100 */
[----:B------:R-:W3:Y:S08]  /*0060*/  LDC R17, c[0x0][0x248] ;  /* 0x00009200ff117b82 */ /* 0x000ef00000000800 */
[----:B------:R-:W4:Y:S01]  /*0070*/  LDC.64 R34, c[0x0][0x210] ;  /* 0x00008400ff227b82 */ /* 0x000f220000000a00 */
[----:B-1----:R-:W-:-:S04]  /*0080*/  UIMAD UR4, UR7, UR4, URZ ;  /* 0x00000004070472a4 */ /* 0x002fc8000f8e023f */
[----:B------:R-:W-:Y:S01]  /*0090*/  USHF.L.U32 UR6, UR4, 0x1, URZ ;  /* 0x0000000104067899 */ /* 0x000fe2000800063f */
[----:B0-----:R-:W-:Y:S01]  /*00a0*/  IMAD.SHL.U32 R5, R5, 0x20, RZ ;  /* 0x0000002005057824 */ /* 0x001fe200078e00ff */
[----:B--2---:R-:W-:-:S04]  /*00b0*/  SHF.R.U32.HI R3, RZ, 0x5, R0 ;  /* 0x00000005ff037819 */ /* 0x004fc80000011600 */
[----:B------:R-:W-:Y:S02]  /*00c0*/  LOP3.LUT R77, R5, 0x1f, R0, 0xf8, !PT ;  /* 0x0000001f054d7812 */ /* 0x000fe400078ef800 */
[----:B------:R-:W-:-:S03]  /*00d0*/  SGXT.U32 R3, R3, 0x2 ;  /* 0x000000020303781a */ /* 0x000fc60000000000 */
[----:B------:R-:W-:Y:S01]  /*00e0*/  IMAD R2, R77, UR5, RZ ;  /* 0x000000054d027c24 */ /* 0x000fe2000f8e02ff */
[----:B------:R-:W-:Y:S01]  /*00f0*/  UIMAD.WIDE UR4, UR4, 0x2, URZ ;  /* 0x00000002040478a5 */ /* 0x000fe2000f8e023f */
[----:B---3--:R-:W-:Y:S02]  /*0100*/  IMAD R4, R3, R17, RZ ;  /* 0x0000001103047224 */ /* 0x008fe400078e02ff */
[C---:B------:R-:W-:Y:S02]  /*0110*/  IMAD.SHL.U32 R3, R2.reuse, 0x2, RZ ;  /* 0x0000000202037824 */ /* 0x040fe400078e00ff */
[----:B------:R-:W-:-:S03]  /*0120*/  IMAD.HI R2, R2, 0x2, RZ ;  /* 0x0000000202027827 */ /* 0x000fc600078e02ff */
[----:B----4-:R-:W-:Y:S01]  /*0130*/  IADD3 R33, P0, P1, R3, UR6, R34 ;  /* 0x0000000603217c10 */ /* 0x010fe2000f91e022 */
[----:B------:R-:W-:-:S03]  /*0140*/  IMAD R7, R17, 0x4, R4 ;  /* 0x0000000411077824 */ /* 0x000fc600078e0204 */
[----:B------:R-:W-:Y:S01]  /*0150*/  IADD3.X R35, R2, UR5, R35, P0, P1 ;  /* 0x0000000502237c10 */ /* 0x000fe200087e2423 */
[----:B------:R-:W-:Y:S01]  /*0160*/  IMAD R9, R17, 0x4, R7 ;  /* 0x0000000411097824 */ /* 0x000fe200078e0207 */
[----:B------:R-:W-:-:S04]  /*0170*/  LEA R2, P0, R4, R33, 0x1 ;  /* 0x0000002104027211 */ /* 0x000fc800078008ff */
[----:B------:R-:W-:Y:S01]  /*0180*/  LEA.HI.X.SX32 R3, R4, R35, 0x1, P0 ;  /* 0x0000002304037211 */ /* 0x000fe200000f0eff */
[----:B------:R-:W-:Y:S01]  /*0190*/  IMAD R4, R17, 0x4, R9 ;  /* 0x0000000411047824 */ /* 0x000fe200078e0209 */
[-C--:B------:R-:W-:Y:S02]  /*01a0*/  LEA R6, P0, R7, R33.reuse, 0x1 ;  /* 0x0000002107067211 */ /* 0x080fe400078008ff */
[----:B------:R-:W-:Y:S01]  /*01b0*/  LEA R8, P1, R9, R33, 0x1 ;  /* 0x0000002109087211 */ /* 0x000fe200078208ff */
[----:B------:R-:W-:Y:S01]  /*01c0*/  IMAD R13, R17, 0x4, R4 ;  /* 0x00000004110d7824 */ /* 0x000fe200078e0204 */
[----:B------:R-:W-:Y:S01]  /*01d0*/  LEA.HI.X.SX32 R7, R7, R35, 0x1, P0 ;  /* 0x0000002307077211 */ /* 0x000fe200000f0eff */
[----:B------:R0:W2:Y:S01]  /*01e0*/  LDG.E.U16 R21, desc[UR10][R2.64] ;  /* 0x0000000a02157981 */ /* 0x0000a2000c1e1500 */
[C---:B------:R-:W-:Y:S02]  /*01f0*/  LEA R10, P0, R4.reuse, R33, 0x1 ;  /* 0x00000021040a7211 */ /* 0x040fe400078008ff */
[----:B------:R-:W-:Y:S01]  /*0200*/  LEA R14, R17, R13, 0x2 ;  /* 0x0000000d110e7211 */ /* 0x000fe200078e10ff */
[----:B------:R-:W3:Y:S01]  /*0210*/  LDG.E.U16 R22, desc[UR10][R6.64] ;  /* 0x0000000a06167981 */ /* 0x000ee2000c1e1500 */
[----:B------:R-:W-:-:S02]  /*0220*/  LEA.HI.X.SX32 R11, R4, R35, 0x1, P0 ;  /* 0x00000023040b7211 */ /* 0x000fc400000f0eff */
[----:B------:R-:W-:Y:S01]  /*0230*/  LEA.HI.X.SX32 R9, R9, R35, 0x1, P1 ;  /* 0x0000002309097211 */ /* 0x000fe200008f0eff */
[C---:B------:R-:W-:Y:S01]  /*0240*/  IMAD R4, R17.reuse, 0x4, R14 ;  /* 0x0000000411047824 */ /* 0x040fe200078e020e */
[C---:B0-----:R-:W-:Y:S01]  /*0250*/  LEA R2, P0, R14.reuse, R33, 0x1 ;  /* 0x000000210e027211 */ /* 0x041fe200078008ff */
[----:B------:R-:W4:Y:S02]  /*0260*/  LDG.E.U16 R24, desc[UR10][R10.64] ;  /* 0x0000000a0a187981 */ /* 0x000f24000c1e1500 */
[C---:B------:R-:W-:Y:S01]  /*0270*/  IMAD R15, R17.reuse, 0x4, R4 ;  /* 0x00000004110f7824 */ /* 0x040fe200078e0204 */
[----:B------:R-:W-:Y:S01]  /*0280*/  LEA.HI.X.SX32 R3, R14, R35, 0x1, P0 ;  /* 0x000000230e037211 */ /* 0x000fe200000f0eff */
[----:B------:R0:W5:Y:S02]  /*0290*/  LDG.E.U16 R23, desc[UR10][R8.64] ;  /* 0x0000000a08177981 */ /* 0x000164000c1e1500 */
[----:B------:R-:W-:Y:S01]  /*02a0*/  IMAD R16, R17, 0x4, R15 ;  /* 0x0000000411107824 */ /* 0x000fe200078e020f */
[-C--:B------:R-:W-:Y:S01]  /*02b0*/  LEA R12, P1, R13, R33.reuse, 0x1 ;  /* 0x000000210d0c7211 */ /* 0x080fe200078208ff */
[----:B------:R-:W4:Y:S02]  /*02c0*/  LDG.E.U16 R26, desc[UR10][R2.64] ;  /* 0x0000000a021a7981 */ /* 0x000f24000c1e1500 */
[----:B------:R-:W-:Y:S01]  /*02d0*/  IMAD R18, R17, 0x4, R16 ;  /* 0x0000000411127824 */ /* 0x000fe200078e0210 */
[----:B0-----:R-:W-:-:S04]  /*02e0*/  LEA R8, P0, R4, R33, 0x1 ;  /* 0x0000002104087211 */ /* 0x001fc800078008ff */
[-C--:B------:R-:W-:Y:S01]  /*02f0*/  LEA.HI.X.SX32 R9, R4, R35.reuse, 0x1, P0 ;  /* 0x0000002304097211 */ /* 0x080fe200000f0eff */
[----:B------:R-:W-:Y:S01]  /*0300*/  IMAD R4, R17, 0x4, R18 ;  /* 0x0000000411047824 */ /* 0x000fe200078e0212 */
[----:B------:R-:W-:-:S03]  /*0310*/  LEA.HI.X.SX32 R13, R13, R35, 0x1, P1 ;  /* 0x000000230d0d7211 */ /* 0x000fc600008f0eff */
[----:B------:R-:W-:Y:S01]  /*0320*/  IMAD R19, R17, 0x4, R4 ;  /* 0x0000000411137824 */ /* 0x000fe200078e0204 */
[C---:B------:R-:W-:Y:S01]  /*0330*/  LEA R6, P0, R15.reuse, R33, 0x1 ;  /* 0x000000210f067211 */ /* 0x040fe200078008ff */
[----:B------:R0:W3:Y:S03]  /*0340*/  LDG.E.U16 R25, desc[UR10][R12.64] ;  /* 0x0000000a0c197981 */ /* 0x0000e6000c1e1500 */
[----:B------:R-:W-:Y:S01]  /*0350*/  LEA.HI.X.SX32 R7, R15, R35, 0x1, P0 ;  /* 0x000000230f077211 */ /* 0x000fe200000f0eff */
[----:B------:R-:W4:Y:S01]  /*0360*/  LDG.E.U16 R27, desc[UR10][R8.64] ;  /* 0x0000000a081b7981 */ /* 0x000f22000c1e1500 */
[-C--:B------:R-:W-:Y:S02]  /*0370*/  LEA R10, P0, R4, R33.reuse, 0x1 ;  /* 0x00000021040a7211 */ /* 0x080fe400078008ff */
[----:B------:R-:W-:Y:S01]  /*0380*/  LEA R14, P1, R16, R33, 0x1 ;  /* 0x00000021100e7211 */ /* 0x000fe200078208ff */
[----:B------:R1:W4:Y:S01]  /*0390*/  LDG.E.U16 R28, desc[UR10][R6.64] ;  /* 0x0000000a061c7981 */ /* 0x000322000c1e1500 */
[----:B0-----:R-:W-:-:S05]  /*03a0*/  LEA R13, R17, R19, 0x2 ;  /* 0x00000013110d7211 */ /* 0x001fca00078e10ff */
[----:B------:R-:W-:Y:S01]  /*03b0*/  IMAD R20, R17, 0x4, R13 ;  /* 0x0000000411147824 */ /* 0x000fe200078e020d */
[----:B------:R-:W-:Y:S02]  /*03c0*/  LEA.HI.X.SX32 R11, R4, R35, 0x1, P0 ;  /* 0x00000023040b7211 */ /* 0x000fe400000f0eff */
[----:B------:R-:W-:Y:S01]  /*03d0*/  LEA R12, P0, R13, R33, 0x1 ;  /* 0x000000210d0c7211 */ /* 0x000fe200078008ff */
[----:B------:R-:W-:Y:S01]  /*03e0*/  IMAD R3, R17, 0x4, R20 ;  /* 0x0000000411037824 */ /* 0x000fe200078e0214 */
[-C--:B------:R-:W-:Y:S02]  /*03f0*/  LEA.HI.X.SX32 R15, R16, R35.reuse, 0x1, P1 ;  /* 0x00000023100f7211 */ /* 0x080fe400008f0eff */
[----:B------:R-:W-:Y:S01]  /*0400*/  LEA.HI.X.SX32 R13, R13, R35, 0x1, P0 ;  /* 0x000000230d0d7211 */ /* 0x000fe200000f0eff */
[----:B------:R-:W4:Y:S01]  /*0410*/  LDG.E.U16 R11, desc[UR10][R10.64] ;  /* 0x0000000a0a0b7981 */ /* 0x000f22000c1e1500 */
[-C--:B------:R-:W-:Y:S02]  /*0420*/  LEA R16, P1, R3, R33.reuse, 0x1 ;  /* 0x0000002103107211 */ /* 0x080fe400078208ff */
[C---:B------:R-:W-:Y:S01]  /*0430*/  LEA R2, P0, R18.reuse, R33, 0x1 ;  /* 0x0000002112027211 */ /* 0x040fe200078008ff */
[----:B------:R-:W-:Y:S01]  /*0440*/  IMAD R4, R17, 0x4, R3 ;  /* 0x0000000411047824 */ /* 0x000fe200078e0203 */
[-C--:B------:R-:W-:Y:S01]  /*0450*/  LEA.HI.X.SX32 R17, R3, R35.reuse, 0x1, P1 ;  /* 0x0000002303117211 */ /* 0x080fe200008f0eff */
[----:B------:R0:W4:Y:S01]  /*0460*/  LDG.E.U16 R29, desc[UR10][R14.64] ;  /* 0x0000000a0e1d7981 */ /* 0x000122000c1e1500 */
[----:B------:R-:W-:-:S02]  /*0470*/  LEA.HI.X.SX32 R3, R18, R35, 0x1, P0 ;  /* 0x0000002312037211 */ /* 0x000fc400000f0eff */
[CC--:B-1----:R-:W-:Y:S01]  /*0480*/  LEA R6, P0, R19.reuse, R33.reuse, 0x1 ;  /* 0x0000002113067211 */ /* 0x0c2fe200078008ff */
[----:B------:R-:W4:Y:S01]  /*0490*/  LDG.E.U16 R31, desc[UR10][R12.64] ;  /* 0x0000000a0c1f7981 */ /* 0x000f22000c1e1500 */
[----:B------:R-:W-:Y:S02]  /*04a0*/  LEA R8, P1, R20, R33, 0x1 ;  /* 0x0000002114087211 */ /* 0x000fe400078208ff */
[----:B------:R-:W-:Y:S01]  /*04b0*/  LEA.HI.X.SX32 R7, R19, R35, 0x1, P0 ;  /* 0x0000002313077211 */ /* 0x000fe200000f0eff */
[----:B------:R-:W4:Y:S01]  /*04c0*/  LDG.E.U16 R17, desc[UR10][R16.64] ;  /* 0x0000000a10117981 */ /* 0x000f22000c1e1500 */
[----:B0-----:R-:W-:Y:S02]  /*04d0*/  LEA R14, P0, R4, R33, 0x1 ;  /* 0x00000021040e7211 */ /* 0x001fe400078008ff */
[-C--:B------:R-:W-:Y:S01]  /*04e0*/  LEA.HI.X.SX32 R9, R20, R35.reuse, 0x1, P1 ;  /* 0x0000002314097211 */ /* 0x080fe200008f0eff */
[----:B------:R-:W4:Y:S01]  /*04f0*/  LDG.E.U16 R10, desc[UR10][R2.64] ;  /* 0x0000000a020a7981 */ /* 0x000f22000c1e1500 */
[----:B------:R-:W-:-:S03]  /*0500*/  LEA.HI.X.SX32 R15, R4, R35, 0x1, P0 ;  /* 0x00000023040f7211 */ /* 0x000fc600000f0eff */
[----:B------:R0:W4:Y:S04]  /*0510*/  LDG.E.U16 R18, desc[UR10][R6.64] ;  /* 0x0000000a06127981 */ /* 0x000128000c1e1500 */
[----:B------:R1:W4:Y:S04]  /*0520*/  LDG.E.U16 R8, desc[UR10][R8.64] ;  /* 0x0000000a08087981 */ /* 0x000328000c1e1500 */
[----:B------:R-:W4:Y:S01]  /*0530*/  LDG.E.U16 R14, desc[UR10][R14.64] ;  /* 0x0000000a0e0e7981 */ /* 0x000f22000c1e1500 */
[----:B------:R-:W1:Y:S01]  /*0540*/  S2R R4, SR_TID.X ;  /* 0x0000000000047919 */ /* 0x000e620000002100 */
[----:B------:R-:W1:Y:S01]  /*0550*/  S2UR UR6, SR_CgaCtaId ;  /* 0x00000000000679c3 */ /* 0x000e620000008800 */
[----:B0-----:R-:W-:-:S02]  /*0560*/  SHF.R.S32.HI R7, RZ, 0x3, R0 ;  /* 0x00000003ff077819 */ /* 0x001fc40000011400 */
[--C-:B------:R-:W-:Y:S02]  /*0570*/  SHF.R.S32.HI R3, RZ, 0x4, R0.reuse ;  /* 0x00000004ff037819 */ /* 0x100fe40000011400 */
[C---:B------:R-:W-:Y:S01]  /*0580*/  LOP3.LUT R13, R0.reuse, 0x3f, RZ, 0xc0, !PT ;  /* 0x0000003f000d7812 */ /* 0x040fe200078ec0ff */
[----:B------:R-:W-:Y:S01]  /*0590*/  VIADD R74, R5, 0x20 ;  /* 0x00000020054a7836 */ /* 0x000fe20000000000 */
[----:B------:R-:W-:Y:S02]  /*05a0*/  SGXT R3, R3, 0x1 ;  /* 0x000000010303781a */ /* 0x000fe40000000200 */
[----:B------:R-:W-:Y:S02]  /*05b0*/  SHF.R.S32.HI R76, RZ, 0x6, R0 ;  /* 0x00000006ff4c7819 */ /* 0x000fe40000011400 */
[C---:B------:R-:W-:Y:S01]  /*05c0*/  LOP3.LUT R6, R0.reuse, 0x60, RZ, 0xc0, !PT ;  /* 0x0000006000067812 */ /* 0x040fe200078ec0ff */
[----:B------:R-:W-:Y:S01]  /*05d0*/  IMAD.SHL.U32 R19, R13, 0x2, RZ ;  /* 0x000000020d137824 */ /* 0x000fe200078e00ff */
[----:B------:R-:W-:-:S02]  /*05e0*/  LOP3.LUT R12, R0, 0x20, RZ, 0xc0, !PT ;  /* 0x00000020000c7812 */ /* 0x000fc400078ec0ff */
[----:B------:R-:W-:Y:S01]  /*05f0*/  LOP3.LUT R3, R3, 0x804, RZ, 0xc0, !PT ;  /* 0x0000080403037812 */ /* 0x000fe200078ec0ff */
[----:B------:R-:W-:Y:S01]  /*0600*/  UMOV UR4, 0x400 ;  /* 0x0000040000047882 */ /* 0x000fe20000000000 */
[----:B------:R-:W-:Y:S01]  /*0610*/  SGXT R76, R76, 0x1 ;  /* 0x000000014c4c781a */ /* 0x000fe20000000200 */
[----:B-1----:R-:W-:Y:S01]  /*0620*/  IMAD.SHL.U32 R9, R0, 0x2, RZ ;  /* 0x0000000200097824 */ /* 0x002fe200078e00ff */
[----:B------:R-:W-:Y:S02]  /*0630*/  ISETP.GE.AND P0, PT, R74, 0x1, PT ;  /* 0x000000014a00780c */ /* 0x000fe40003f06270 */
[----:B------:R-:W-:Y:S02]  /*0640*/  LOP3.LUT R2, R4, 0x7, RZ, 0xc0, !PT ;  /* 0x0000000704027812 */ /* 0x000fe400078ec0ff */
[----:B------:R-:W-:-:S04]  /*0650*/  SGXT R4, R7, 0x1 ;  /* 0x000000010704781a */ /* 0x000fc80000000200 */
[----:B------:R-:W-:Y:S01]  /*0660*/  LOP3.LUT R7, R4, 0x440, RZ, 0xc0, !PT ;  /* 0x0000044004077812 */ /* 0x000fe200078ec0ff */
[----:B------:R-:W-:Y:S01]  /*0670*/  IMAD.SHL.U32 R4, R6, 0x8, RZ ;  /* 0x0000000806047824 */ /* 0x000fe200078e00ff */
[----:B------:R-:W-:Y:S02]  /*0680*/  ULEA UR6, UR6, UR4, 0x18 ;  /* 0x0000000406067291 */ /* 0x000fe4000f8ec03f */
[----:B------:R-:W-:Y:S01]  /*0690*/  LEA R7, R2, R7, 0x3 ;  /* 0x0000000702077211 */ /* 0x000fe200078e18ff */
[----:B------:R-:W-:Y:S01]  /*06a0*/  IMAD R6, R12, 0x4, R3 ;  /* 0x000000040c067824 */ /* 0x000fe200078e0203 */
[----:B------:R-:W-:Y:S01]  /*06b0*/  LOP3.LUT R76, R19, 0x90, R76, 0x78, !PT ;  /* 0x00000090134c7812 */ /* 0x000fe200078e784c */
[----:B------:R-:W-:Y:S01]  /*06c0*/  IMAD.SHL.U32 R3, R0, 0x40, RZ ;  /* 0x0000004000037824 */ /* 0x000fe200078e00ff */
[----:B------:R-:W-:Y:S02]  /*06d0*/  LOP3.LUT R4, R4, 0x3c, R9, 0xf8, !PT ;  /* 0x0000003c04047812 */ /* 0x000fe400078ef809 */
[----:B------:R-:W-:-:S02]  /*06e0*/  LOP3.LUT R7, R7, 0x40, R0, 0x78, !PT ;  /* 0x0000004007077812 */ /* 0x000fc400078e7800 */
[----:B------:R-:W-:Y:S02]  /*06f0*/  LOP3.LUT R75, R76, 0x20, RZ, 0x3c, !PT ;  /* 0x000000204c4b7812 */ /* 0x000fe400078e3cff */
[----:B------:R-:W-:Y:S01]  /*0700*/  LOP3.LUT R3, R4, 0x40, R3, 0xf8, !PT ;  /* 0x0000004004037812 */ /* 0x000fe200078ef803 */
[----:B------:R-:W-:Y:S01]  /*0710*/  IMAD.IADD R4, R6, 0x1, R7 ;  /* 0x0000000106047824 */ /* 0x000fe200078e0207 */
[C---:B------:R-:W-:Y:S02]  /*0720*/  LOP3.LUT R78, R0.reuse, 0x7f, RZ, 0xc0, !PT ;  /* 0x0000007f004e7812 */ /* 0x040fe400078ec0ff */
[----:B------:R-:W-:Y:S01]  /*0730*/  LOP3.LUT R7, R0, 0x60, RZ, 0xc0, !PT ;  /* 0x0000006000077812 */ /* 0x000fe200078ec0ff */
[----:B------:R-:W-:Y:S01]  /*0740*/  IMAD.MOV.U32 R73, RZ, RZ, 0x3f800000 ;  /* 0x3f800000ff497424 */ /* 0x000fe200078e00ff */
[----:B------:R-:W-:Y:S01]  /*0750*/  MOV R51, 0xff800000 ;  /* 0xff80000000337802 */ /* 0x000fe20000000f00 */
[----:B------:R-:W-:Y:S01]  /*0760*/  IMAD.MOV.U32 R49, RZ, RZ, -0x800000 ;  /* 0xff800000ff317424 */ /* 0x000fe200078e00ff */
[----:B------:R-:W-:Y:S01]  /*0770*/  CS2R R32, SRZ ;  /* 0x0000000000207805 */ /* 0x000fe2000001ff00 */
[----:B------:R-:W-:Y:S01]  /*0780*/  IMAD.MOV.U32 R48, RZ, RZ, -0x800000 ;  /* 0xff800000ff307424 */ /* 0x000fe200078e00ff */
[----:B------:R-:W-:Y:S01]  /*0790*/  CS2R R34, SRZ ;  /* 0x0000000000227805 */ /* 0x000fe2000001ff00 */
[----:B------:R-:W-:Y:S01]  /*07a0*/  IMAD.MOV.U32 R50, RZ, RZ, -0x800000 ;  /* 0xff800000ff327424 */ /* 0x000fe200078e00ff */
[----:B------:R-:W-:Y:S01]  /*07b0*/  CS2R R40, SRZ ;  /* 0x0000000000287805 */ /* 0x000fe2000001ff00 */
[----:B------:R-:W-:Y:S01]  /*07c0*/  IMAD.MOV.U32 R72, RZ, RZ, 0x3f800000 ;  /* 0x3f800000ff487424 */ /* 0x000fe200078e00ff */
[----:B------:R-:W-:Y:S01]  /*07d0*/  CS2R R42, SRZ ;  /* 0x00000000002a7805 */ /* 0x000fe2000001ff00 */
[----:B------:R-:W-:Y:S01]  /*07e0*/  IMAD.MOV.U32 R71, RZ, RZ, 0x3f800000 ;  /* 0x3f800000ff477424 */ /* 0x000fe200078e00ff */
[----:B------:R-:W-:Y:S01]  /*07f0*/  CS2R R36, SRZ ;  /* 0x0000000000247805 */ /* 0x000fe2000001ff00 */
[----:B------:R-:W-:Y:S01]  /*0800*/  IMAD.MOV.U32 R6, RZ, RZ, 0x3f800000 ;  /* 0x3f800000ff067424 */ /* 0x000fe200078e00ff */
[----:B------:R-:W-:-:S02]  /*0810*/  CS2R R38, SRZ ;  /* 0x0000000000267805 */ /* 0x000fc4000001ff00 */
[----:B------:R-:W-:Y:S01]  /*0820*/  ISETP.GE.U32.AND P5, PT, R78, 0x20, PT ;  /* 0x000000204e00780c */ /* 0x000fe20003fa6070 */
[C---:B------:R-:W-:Y:S01]  /*0830*/  IMAD.SHL.U32 R16, R0.reuse, 0x2, RZ ;  /* 0x0000000200107824 */ /* 0x040fe200078e00ff */
[C---:B------:R-:W-:Y:S01]  /*0840*/  LOP3.LUT R12, R0.reuse, 0x7, RZ, 0xc0, !PT ;  /* 0x00000007000c7812 */ /* 0x040fe200078ec0ff */
[----:B--2---:R-:W-:Y:S04]  /*0850*/  STS.U16 [R76+UR6], R21 ;  /* 0x000000154c007988 */ /* 0x004fe80008000406 */
[----:B-----5:R-:W-:Y:S04]  /*0860*/  STS.U16 [R76+UR6+0x200], R23 ;  /* 0x000200174c007988 */ /* 0x020fe80008000406 */
[----:B---3--:R-:W-:Y:S04]  /*0870*/  STS.U16 [R76+UR6+0x400], R25 ;  /* 0x000400194c007988 */ /* 0x008fe80008000406 */
[----:B----4-:R-:W-:Y:S04]  /*0880*/  STS.U16 [R76+UR6+0x600], R27 ;  /* 0x0006001b4c007988 */ /* 0x010fe80008000406 */
[----:B------:R0:W-:Y:S04]  /*0890*/  STS.U16 [R76+UR6+0xa00], R11 ;  /* 0x000a000b4c007988 */ /* 0x0001e80008000406 */
[----:B------:R-:W-:Y:S04]  /*08a0*/  STS.U16 [R76+UR6+0x800], R29 ;  /* 0x0008001d4c007988 */ /* 0x000fe80008000406 */
[----:B------:R1:W-:Y:S04]  /*08b0*/  STS.U16 [R76+UR6+0xc00], R31 ;  /* 0x000c001f4c007988 */ /* 0x0003e80008000406 */
[----:B------:R-:W-:Y:S01]  /*08c0*/  STS.U16 [R76+UR6+0xe00], R17 ;  /* 0x000e00114c007988 */ /* 0x000fe20008000406 */
[----:B0-----:R-:W-:-:S03]  /*08d0*/  LOP3.LUT R11, R0, 0x20, RZ, 0xc0, !PT ;  /* 0x00000020000b7812 */ /* 0x001fc600078ec0ff */
[----:B------:R-:W-:Y:S04]  /*08e0*/  STS.U16 [R75+UR6+0x100], R22 ;  /* 0x000100164b007988 */ /* 0x000fe80008000406 */
[----:B------:R-:W-:Y:S01]  /*08f0*/  STS.U16 [R75+UR6+0x300], R24 ;  /* 0x000300184b007988 */ /* 0x000fe20008000406 */
[----:B-1----:R-:W-:-:S03]  /*0900*/  CS2R R30, SRZ ;  /* 0x00000000001e7805 */ /* 0x002fc6000001ff00 */
[----:B------:R-:W-:Y:S04]  /*0910*/  STS.U16 [R75+UR6+0x500], R26 ;  /* 0x0005001a4b007988 */ /* 0x000fe80008000406 */
[----:B------:R0:W-:Y:S04]  /*0920*/  STS.U16 [R75+UR6+0x700], R28 ;  /* 0x0007001c4b007988 */ /* 0x0001e80008000406 */
[----:B------:R-:W-:Y:S04]  /*0930*/  STS.U16 [R75+UR6+0x900], R10 ;  /* 0x0009000a4b007988 */ /* 0x000fe80008000406 */
[----:B------:R1:W-:Y:S04]  /*0940*/  STS.U16 [R75+UR6+0xb00], R18 ;  /* 0x000b00124b007988 */ /* 0x0003e80008000406 */
[----:B------:R2:W-:Y:S01]  /*0950*/  STS.U16 [R75+UR6+0xd00], R8 ;  /* 0x000d00084b007988 */ /* 0x0005e20008000406 */
[----:B0-----:R-:W-:-:S03]  /*0960*/  CS2R R28, SRZ ;  /* 0x00000000001c7805 */ /* 0x001fc6000001ff00 */
[----:B------:R0:W-:Y:S01]  /*0970*/  STS.U16 [R75+UR6+0xf00], R14 ;  /* 0x000f000e4b007988 */ /* 0x0001e20008000406 */
[----:B-1----:R-:W-:Y:S02]  /*0980*/  SHF.L.U32 R18, R7, 0x3, RZ ;  /* 0x0000000307127819 */ /* 0x002fe400000006ff */
[----:B--2---:R-:W-:Y:S01]  /*0990*/  LOP3.LUT R8, R0, 0x1c, RZ, 0xc0, !PT ;  /* 0x0000001c00087812 */ /* 0x004fe200078ec0ff */
[----:B------:R-:W-:Y:S06]  /*09a0*/  @!P0 BRA `(.L_x_0) ;  /* 0x0000001800908947 */ /* 0x000fec0003800000 */
[----:B------:R-:W-:Y:S01]  /*09b0*/  IMAD.SHL.U32 R9, R0, 0x8, RZ ;  /* 0x0000000800097824 */ /* 0x000fe200078e00ff */
[C---:B------:R-:W-:Y:S01]  /*09c0*/  LEA.HI R6, R8.reuse, 0x18, RZ, 0x1e ;  /* 0x0000001808067811 */ /* 0x040fe200078ff0ff */
[----:B0-----:R-:W0:Y:S01]  /*09d0*/  LDC.64 R14, c[0x0][0x250] ;  /* 0x00009400ff0e7b82 */ /* 0x001e220000000a00 */
[----:B------:R-:W-:Y:S01]  /*09e0*/  LEA.HI R10, R8, 0x10, RZ, 0x1e ;  /* 0x00000010080a7811 */ /* 0x000fe200078ff0ff */
[----:B------:R-:W-:Y:S01]  /*09f0*/  IMAD.SHL.U32 R19, R12, 0x10, RZ ;  /* 0x000000100c137824 */ /* 0x000fe200078e00ff */
[C---:B------:R-:W-:Y:S01]  /*0a00*/  LEA.HI R20, R8.reuse, 0x8, RZ, 0x1e ;  /* 0x0000000808147811 */ /* 0x040fe200078ff0ff */
[----:B------:R-:W-:Y:S01]  /*0a10*/  ULDC UR4, c[0x0][0x258] ;  /* 0x0000960000047ab9 */ /* 0x000fe20000000800 */
[----:B------:R-:W-:Y:S01]  /*0a20*/  LEA.HI R7, R8, R5, RZ, 0x1e ;  /* 0x0000000508077211 */ /* 0x000fe200078ff0ff */
[----:B------:R-:W-:Y:S01]  /*0a30*/  IMAD.IADD R8, R5, 0x1, R6 ;  /* 0x0000000105087824 */ /* 0x000fe200078e0206 */
[----:B------:R-:W-:Y:S01]  /*0a40*/  LOP3.LUT R17, R9, 0x30, RZ, 0xc0, !PT ;  /* 0x0000003009117812 */ /* 0x000fe200078ec0ff */
[C---:B------:R-:W-:Y:S01]  /*0a50*/  IMAD.IADD R9, R5.reuse, 0x1, R10 ;  /* 0x0000000105097824 */ /* 0x040fe200078e020a */
[----:B------:R-:W-:Y:S01]  /*0a60*/  SHF.R.S32.HI R6, RZ, 0x2, R0 ;  /* 0x00000002ff067819 */ /* 0x000fe20000011400 */
[----:B------:R-:W-:Y:S01]  /*0a70*/  IMAD.IADD R10, R5, 0x1, R20 ;  /* 0x00000001050a7824 */ /* 0x000fe200078e0214 */
[----:B------:R-:W-:Y:S01]  /*0a80*/  LOP3.LUT R19, R19, 0x30, R16, 0x78, !PT ;  /* 0x0000003013137812 */ /* 0x000fe200078e7810 */
[----:B------:R-:W-:Y:S01]  /*0a90*/  IMAD R5, R12, 0x40, R17 ;  /* 0x000000400c057824 */ /* 0x000fe200078e0211 */
[----:B------:R-:W-:Y:S01]  /*0aa0*/  SGXT R6, R6, 0x1 ;  /* 0x000000010606781a */ /* 0x000fe20000000200 */
[----:B------:R-:W-:Y:S01]  /*0ab0*/  IMAD.SHL.U32 R17, R0, 0x20, RZ ;  /* 0x0000002000117824 */ /* 0x000fe200078e00ff */
[----:B------:R-:W-:Y:S01]  /*0ac0*/  LEA R12, R12, R11, 0x2 ;  /* 0x0000000b0c0c7211 */ /* 0x000fe200078e10ff */
[----:B------:R-:W1:Y:S01]  /*0ad0*/  LDC R30, c[0x0][0x268] ;  /* 0x00009a00ff1e7b82 */ /* 0x000e620000000800 */
[----:B------:R-:W-:Y:S01]  /*0ae0*/  SHF.R.U32.HI R21, RZ, 0x1, R11 ;  /* 0x00000001ff157819 */ /* 0x000fe2000001160b */
[----:B------:R-:W-:Y:S01]  /*0af0*/  IMAD R13, R13, UR4, RZ ;  /* 0x000000040d0d7c24 */ /* 0x000fe2000f8e02ff */
[----:B------:R-:W-:Y:S01]  /*0b00*/  LOP3.LUT R6, R6, 0x90, RZ, 0xc0, !PT ;  /* 0x0000009006067812 */ /* 0x000fe200078ec0ff */
[----:B------:R-:W-:Y:S01]  /*0b10*/  IMAD.U32 R11, R12, 0x20, R19 ;  /* 0x000000200c0b7824 */ /* 0x000fe200078e0013 */
[----:B------:R-:W-:Y:S01]  /*0b20*/  SHF.R.U32.HI R20, RZ, 0x6, R0 ;  /* 0x00000006ff147819 */ /* 0x000fe20000011600 */
[----:B------:R-:W-:Y:S01]  /*0b30*/  ULDC.64 UR4, c[0x0][0x218] ;  /* 0x0000860000047ab9 */ /* 0x000fe20000000a00 */
[----:B------:R-:W-:Y:S01]  /*0b40*/  LOP3.LUT R12, R17, 0x360, RZ, 0xc0, !PT ;  /* 0x00000360110c7812 */ /* 0x000fe200078ec0ff */
[----:B0-----:R-:W-:Y:S01]  /*0b50*/  IMAD R14, R14, UR7, RZ ;  /* 0x000000070e0e7c24 */ /* 0x001fe2000f8e02ff */
[C---:B------:R-:W-:Y:S01]  /*0b60*/  LOP3.LUT R21, R6.reuse, R21, RZ, 0x3c, !PT ;  /* 0x0000001506157212 */ /* 0x040fe200078e3cff */
[----:B------:R-:W0:Y:S01]  /*0b70*/  LDC.64 R86, c[0x0][0x220] ;  /* 0x00008800ff567b82 */ /* 0x000e220000000a00 */
[C---:B------:R-:W-:Y:S01]  /*0b80*/  LOP3.LUT R17, R6.reuse, 0x160, R17, 0xf8, !PT ;  /* 0x0000016006117812 */ /* 0x040fe200078ef811 */
[----:B------:R-:W-:Y:S01]  /*0b90*/  IMAD.MOV.U32 R73, RZ, RZ, 0x3f800000 ;  /* 0x3f800000ff497424 */ /* 0x000fe200078e00ff */
[----:B------:R-:W-:Y:S01]  /*0ba0*/  LOP3.LUT R19, R6, R18, RZ, 0xfc, !PT ;  /* 0x0000001206137212 */ /* 0x000fe200078efcff */
[----:B------:R-:W-:Y:S01]  /*0bb0*/  IMAD.MOV.U32 R82, RZ, RZ, -0x800000 ;  /* 0xff800000ff527424 */ /* 0x000fe200078e00ff */
[----:B------:R-:W-:Y:S01]  /*0bc0*/  SGXT.U32 R6, R20, 0x1 ;  /* 0x000000011406781a */ /* 0x000fe20000000000 */
[----:B------:R-:W-:Y:S01]  /*0bd0*/  IMAD.MOV.U32 R81, RZ, RZ, -0x800000 ;  /* 0xff800000ff517424 */ /* 0x000fe200078e00ff */
[----:B------:R-:W-:Y:S01]  /*0be0*/  LOP3.LUT R26, R5, 0x10, R16, 0x78, !PT ;  /* 0x00000010051a7812 */ /* 0x000fe200078e7810 */
[----:B------:R-:W-:Y:S01]  /*0bf0*/  IMAD.MOV.U32 R80, RZ, RZ, -0x800000 ;  /* 0xff800000ff507424 */ /* 0x000fe200078e00ff */
[----:B------:R-:W-:Y:S01]  /*0c00*/  LOP3.LUT R5, R0, 0x3, RZ, 0xc0, !PT ;  /* 0x0000000300057812 */ /* 0x000fe200078ec0ff */
[----:B------:R-:W-:Y:S01]  /*0c10*/  IMAD R18, R6, R15, RZ ;  /* 0x0000000f06127224 */ /* 0x000fe200078e02ff */
[----:B------:R-:W-:Y:S01]  /*0c20*/  IADD3 R12, R21, UR6, R12 ;  /* 0x00000006150c7c10 */ /* 0x000fe2000fffe00c */
[----:B------:R-:W-:Y:S01]  /*0c30*/  IMAD.MOV.U32 R72, RZ, RZ, 0x3f800000 ;  /* 0x3f800000ff487424 */ /* 0x000fe200078e00ff */
[----:B------:R-:W-:Y:S01]  /*0c40*/  LOP3.LUT R21, R0, 0x10, RZ, 0xc0, !PT ;  /* 0x0000001000157812 */ /* 0x000fe200078ec0ff */
[----:B------:R-:W-:Y:S01]  /*0c50*/  IMAD R20, R15, 0x2, R18 ;  /* 0x000000020f147824 */ /* 0x000fe200078e0212 */
[----:B------:R-:W-:Y:S01]  /*0c60*/  LEA R6, R5, UR6, 0x5 ;  /* 0x0000000605067c11 */ /* 0x000fe2000f8e28ff */
[----:B------:R-:W-:Y:S01]  /*0c70*/  IMAD.MOV.U32 R71, RZ, RZ, 0x3f800000 ;  /* 0x3f800000ff477424 */ /* 0x000fe200078e00ff */
[----:B------:R-:W-:Y:S01]  /*0c80*/  LOP3.LUT R23, R19, 0x10, R16, 0x78, !PT ;  /* 0x0000001013177812 */ /* 0x000fe200078e7810 */
[----:B------:R-:W-:Y:S01]  /*0c90*/  IMAD R22, R15, 0x2, R20 ;  /* 0x000000020f167824 */ /* 0x000fe200078e0214 */
[----:B------:R-:W-:Y:S01]  /*0ca0*/  SHF.L.U32 R5, R14, 0x1, RZ ;  /* 0x000000010e057819 */ /* 0x000fe200000006ff */
[----:B------:R-:W-:Y:S01]  /*0cb0*/  IMAD.SHL.U32 R16, R13, 0x2, RZ ;  /* 0x000000020d107824 */ /* 0x000fe200078e00ff */
[----:B------:R-:W-:Y:S01]  /*0cc0*/  ISETP.GE.U32.AND P6, PT, R78, 0x40, PT ;  /* 0x000000404e00780c */ /* 0x000fe20003fc6070 */
[----:B------:R-:W-:Y:S01]  /*0cd0*/  IMAD R24, R15, 0x2, R22 ;  /* 0x000000020f187824 */ /* 0x000fe200078e0216 */
[----:B------:R-:W-:Y:S01]  /*0ce0*/  MOV R79, 0xff800000 ;  /* 0xff800000004f7802 */ /* 0x000fe20000000f00 */
[----:B------:R-:W-:Y:S01]  /*0cf0*/  IMAD R28, R21, 0x40, R6 ;  /* 0x00000040151c7824 */ /* 0x000fe200078e0206 */
[----:B------:R-:W-:Y:S01]  /*0d00*/  IADD3 R101, P0, P1, R16, UR4, R5 ;  /* 0x0000000410657c10 */ /* 0x000fe2000f91e005 */
[----:B------:R-:W-:Y:S01]  /*0d10*/  IMAD.HI R19, R13, 0x2, RZ ;  /* 0x000000020d137827 */ /* 0x000fe200078e02ff */
[----:B------:R-:W-:-:S02]  /*0d20*/  SHF.R.U32.HI R5, RZ, 0x4, R0 ;  /* 0x00000004ff057819 */ /* 0x000fc40000011600 */
[----:B------:R-:W-:Y:S02]  /*0d30*/  CS2R R32, SRZ ;  /* 0x0000000000207805 */ /* 0x000fe4000001ff00 */
[-C--:B------:R-:W-:Y:S01]  /*0d40*/  LEA R108, P3, R24, R101.reuse, 0x1 ;  /* 0x00000065186c7211 */ /* 0x080fe200078608ff */
[----:B------:R-:W-:Y:S01]  /*0d50*/  IMAD.HI R6, R14, 0x2, RZ ;  /* 0x000000020e067827 */ /* 0x000fe200078e02ff */
[----:B------:R-:W-:Y:S02]  /*0d60*/  SGXT.U32 R5, R5, 0x3 ;  /* 0x000000030505781a */ /* 0x000fe40000000000 */
[----:B------:R-:W-:Y:S02]  /*0d70*/  CS2R R34, SRZ ;  /* 0x0000000000227805 */ /* 0x000fe4000001ff00 */
[-C--:B------:R-:W-:Y:S01]  /*0d80*/  LEA R110, P2, R22, R101.reuse, 0x1 ;  /* 0x00000065166e7211 */ /* 0x080fe200078408ff */
[----:B------:R-:W-:Y:S01]  /*0d90*/  IMAD R16, R15, 0x2, R24 ;  /* 0x000000020f107824 */ /* 0x000fe200078e0218 */
[----:B------:R-:W-:Y:S01]  /*0da0*/  IADD3.X R27, R19, UR5, R6, P0, P1 ;  /* 0x00000005131b7c10 */ /* 0x000fe200087e2406 */
[----:B------:R-:W-:Y:S01]  /*0db0*/  IMAD R13, R21, 0x20, R26 ;  /* 0x00000020150d7824 */ /* 0x000fe200078e021a */
[----:B------:R-:W-:Y:S01]  /*0dc0*/  LOP3.LUT R19, R0, 0xf, RZ, 0xc0, !PT ;  /* 0x0000000f00137812 */ /* 0x000fe200078ec0ff */
[----:B------:R-:W-:Y:S01]  /*0dd0*/  IMAD R6, R15, 0x2, R16 ;  /* 0x000000020f067824 */ /* 0x000fe200078e0210 */
[----:B------:R-:W-:Y:S01]  /*0de0*/  ULDC.64 UR4, c[0x0][0x260] ;  /* 0x0000980000047ab9 */ /* 0x000fe20000000a00 */
[----:B------:R-:W-:Y:S01]  /*0df0*/  IMAD.IADD R14, R23, 0x1, R28 ;  /* 0x00000001170e7824 */ /* 0x000fe200078e021c */
[-C--:B------:R-:W-:Y:S01]  /*0e00*/  LEA R112, P1, R20, R101.reuse, 0x1 ;  /* 0x0000006514707211 */ /* 0x080fe200078208ff */
[----:B------:R-:W-:Y:S01]  /*0e10*/  IMAD R26, R15, 0x2, R6 ;  /* 0x000000020f1a7824 */ /* 0x000fe200078e0206 */
[----:B------:R-:W-:Y:S01]  /*0e20*/  UIMAD UR4, UR7, UR4, URZ ;  /* 0x00000004070472a4 */ /* 0x000fe2000f8e023f */
[----:B-1----:R-:W-:Y:S01]  /*0e30*/  IMAD R23, R5, R30, RZ ;  /* 0x0000001e05177224 */ /* 0x002fe200078e02ff */
[----:B------:R-:W-:Y:S01]  /*0e40*/  LEA R114, P0, R18, R101, 0x1 ;  /* 0x0000006512727211 */ /* 0x000fe200078008ff */
[----:B------:R-:W-:Y:S01]  /*0e50*/  IMAD R19, R19, UR5, RZ ;  /* 0x0000000513137c24 */ /* 0x000fe2000f8e02ff */
[----:B------:R-:W-:Y:S01]  /*0e60*/  LEA R15, R15, R26, 0x1 ;  /* 0x0000001a0f0f7211 */ /* 0x000fe200078e08ff */
[----:B------:R-:W-:Y:S01]  /*0e70*/  USHF.L.U32 UR8, UR4, 0x1, URZ ;  /* 0x0000000104087899 */ /* 0x000fe2000800063f */
[-C--:B------:R-:W-:Y:S01]  /*0e80*/  LEA.HI.X.SX32 R109, R24, R27.reuse, 0x1, P3 ;  /* 0x0000001b186d7211 */ /* 0x080fe200018f0eff */
[----:B------:R-:W-:Y:S01]  /*0e90*/  IMAD R25, R30, 0x8, R23 ;  /* 0x000000081e197824 */ /* 0x000fe200078e0217 */
[----:B------:R-:W-:Y:S01]  /*0ea0*/  LEA.HI.X.SX32 R113, R20, R27, 0x1, P1 ;  /* 0x0000001b14717211 */ /* 0x000fe200008f0eff */
[----:B------:R-:W-:Y:S01]  /*0eb0*/  IMAD.SHL.U32 R21, R19, 0x2, RZ ;  /* 0x0000000213157824 */ /* 0x000fe200078e00ff */
[----:B------:R-:W-:Y:S01]  /*0ec0*/  LEA R100, P3, R15, R101, 0x1 ;  /* 0x000000650f647211 */ /* 0x000fe200078608ff */
[----:B------:R-:W-:Y:S01]  /*0ed0*/  UIMAD.WIDE UR4, UR4, 0x2, URZ ;  /* 0x00000002040478a5 */ /* 0x000fe2000f8e023f */
[----:B------:R-:W-:-:S02]  /*0ee0*/  LEA.HI.X.SX32 R115, R18, R27, 0x1, P0 ;  /* 0x0000001b12737211 */ /* 0x000fc400000f0eff */
[----:B------:R-:W-:Y:S02]  /*0ef0*/  CS2R R40, SRZ ;  /* 0x0000000000287805 */ /* 0x000fe4000001ff00 */
[----:B------:R-:W-:Y:S02]  /*0f00*/  LEA R104, P1, R6, R101, 0x1 ;  /* 0x0000006506687211 */ /* 0x000fe400078208ff */
[----:B------:R-:W-:Y:S02]  /*0f10*/  CS2R R42, SRZ ;  /* 0x00000000002a7805 */ /* 0x000fe4000001ff00 */
[----:B------:R-:W-:Y:S02]  /*0f20*/  LEA.HI.X.SX32 R111, R22, R27, 0x1, P2 ;  /* 0x0000001b166f7211 */ /* 0x000fe400010f0eff */
[----:B------:R-:W-:Y:S02]  /*0f30*/  CS2R R36, SRZ ;  /* 0x0000000000247805 */ /* 0x000fe4000001ff00 */
[----:B------:R-:W-:-:S02]  /*0f40*/  LEA R106, P0, R16, R101, 0x1 ;  /* 0x00000065106a7211 */ /* 0x000fc400078008ff */
[----:B------:R-:W-:Y:S02]  /*0f50*/  CS2R R38, SRZ ;  /* 0x0000000000267805 */ /* 0x000fe4000001ff00 */
[----:B------:R-:W-:Y:S02]  /*0f60*/  LEA.HI R5, R0, 0x38, RZ, 0x1c ;  /* 0x0000003800057811 */ /* 0x000fe400078fe0ff */
[----:B------:R-:W-:Y:S02]  /*0f70*/  CS2R R28, SRZ ;  /* 0x00000000001c7805 */ /* 0x000fe4000001ff00 */
[----:B------:R-:W-:Y:S01]  /*0f80*/  LEA R102, P2, R26, R101, 0x1 ;  /* 0x000000651a667211 */ /* 0x000fe200078408ff */
[----:B------:R-:W-:Y:S01]  /*0f90*/  UMOV UR4, URZ ;  /* 0x0000003f00047c82 */ /* 0x000fe20008000000 */
[-C--:B------:R-:W-:Y:S01]  /*0fa0*/  LEA.HI.X.SX32 R101, R15, R27.reuse, 0x1, P3 ;  /* 0x0000001b0f657211 */ /* 0x080fe200018f0eff */
[----:B------:R-:W-:Y:S01]  /*0fb0*/  IMAD R15, R30, 0x8, R25 ;  /* 0x000000081e0f7824 */ /* 0x000fe200078e0219 */
[-C--:B------:R-:W-:Y:S01]  /*0fc0*/  LEA.HI.X.SX32 R105, R6, R27.reuse, 0x1, P1 ;  /* 0x0000001b06697211 */ /* 0x080fe200008f0eff */
[----:B------:R-:W-:Y:S01]  /*0fd0*/  IMAD.HI R6, R19, 0x2, RZ ;  /* 0x0000000213067827 */ /* 0x000fe200078e02ff */
[-C--:B------:R-:W-:Y:S01]  /*0fe0*/  LEA.HI.X.SX32 R107, R16, R27.reuse, 0x1, P0 ;  /* 0x0000001b106b7211 */ /* 0x080fe200000f0eff */
[----:B------:R-:W-:Y:S01]  /*0ff0*/  ULDC UR9, c[0x0][0x238] ;  /* 0x00008e0000097ab9 */ /* 0x000fe20000000800 */
[----:B0-----:R-:W-:Y:S01]  /*1000*/  IADD3 R86, P0, P1, R21, UR8, R86 ;  /* 0x0000000815567c10 */ /* 0x001fe2000f91e056 */
[----:B------:R-:W-:Y:S01]  /*1010*/  IMAD R18, R5, R30, RZ ;  /* 0x0000001e05127224 */ /* 0x000fe200078e02ff */
[----:B------:R-:W-:Y:S01]  /*1020*/  LEA.HI.X.SX32 R103, R26, R27, 0x1, P2 ;  /* 0x0000001b1a677211 */ /* 0x000fe200010f0eff */
[----:B------:R-:W-:Y:S01]  /*1030*/  IMAD R5, R30, 0x8, R15 ;  /* 0x000000081e057824 */ /* 0x000fe200078e020f */
[----:B------:R-:W-:Y:S01]  /*1040*/  IADD3.X R20, R6, UR5, R87, P0, P1 ;  /* 0x0000000506147c10 */ /* 0x000fe200087e2457 */
[----:B------:R-:W-:Y:S01]  /*1050*/  IMAD.MOV.U32 R19, RZ, RZ, RZ ;  /* 0x000000ffff137224 */ /* 0x000fe200078e00ff */
[-C--:B------:R-:W-:Y:S01]  /*1060*/  LEA R98, P0, R23, R86.reuse, 0x1 ;  /* 0x0000005617627211 */ /* 0x080fe200078008ff */
[C---:B------:R-:W-:Y:S01]  /*1070*/  IMAD R6, R30.reuse, 0x8, R5 ;  /* 0x000000081e067824 */ /* 0x040fe200078e0205 */
[----:B------:R-:W-:Y:S01]  /*1080*/  LEA R96, P1, R25, R86, 0x1 ;  /* 0x0000005619607211 */ /* 0x000fe200078208ff */
[----:B------:R-:W-:Y:S01]  /*1090*/  UMOV UR5, URZ ;  /* 0x0000003f00057c82 */ /* 0x000fe20008000000 */
[----:B------:R-:W-:Y:S01]  /*10a0*/  LEA.HI.X.SX32 R99, R23, R20, 0x1, P0 ;  /* 0x0000001417637211 */ /* 0x000fe200000f0eff */
[----:B------:R-:W-:Y:S01]  /*10b0*/  IMAD R16, R30, 0x8, R6 ;  /* 0x000000081e107824 */ /* 0x000fe200078e0206 */
[----:B------:R-:W-:-:S02]  /*10c0*/  LEA R94, P0, R15, R86, 0x1 ;  /* 0x000000560f5e7211 */ /* 0x000fc400078008ff */
[----:B------:R-:W-:Y:S02]  /*10d0*/  LEA R84, P2, R18, R86, 0x1 ;  /* 0x0000005612547211 */ /* 0x000fe400078408ff */
[-C--:B------:R-:W-:Y:S02]  /*10e0*/  LEA.HI.X.SX32 R97, R25, R20.reuse, 0x1, P1 ;  /* 0x0000001419617211 */ /* 0x080fe400008f0eff */
[----:B------:R-:W-:Y:S02]  /*10f0*/  LEA.HI.X.SX32 R95, R15, R20, 0x1, P0 ;  /* 0x000000140f5f7211 */ /* 0x000fe400000f0eff */
[----:B------:R-:W-:Y:S02]  /*1100*/  LEA R15, R30, R16, 0x3 ;  /* 0x000000101e0f7211 */ /* 0x000fe400078e18ff */
[----:B------:R-:W-:Y:S02]  /*1110*/  CS2R R30, SRZ ;  /* 0x00000000001e7805 */ /* 0x000fe4000001ff00 */
[----:B------:R-:W-:-:S02]  /*1120*/  LEA R92, P0, R5, R86, 0x1 ;  /* 0x00000056055c7211 */ /* 0x000fc400078008ff */
[----:B------:R-:W-:Y:S02]  /*1130*/  LEA R90, P1, R6, R86, 0x1 ;  /* 0x00000056065a7211 */ /* 0x000fe400078208ff */
[----:B------:R-:W-:Y:S02]  /*1140*/  LEA.HI.X.SX32 R85, R18, R20, 0x1, P2 ;  /* 0x0000001412557211 */ /* 0x000fe400010f0eff */
[-C--:B------:R-:W-:Y:S02]  /*1150*/  LEA R88, P2, R16, R86.reuse, 0x1 ;  /* 0x0000005610587211 */ /* 0x080fe400078408ff */
[----:B------:R-:W-:Y:S02]  /*1160*/  LEA R86, P3, R15, R86, 0x1 ;  /* 0x000000560f567211 */ /* 0x000fe400078608ff */
[-C--:B------:R-:W-:Y:S01]  /*1170*/  LEA.HI.X.SX32 R93, R5, R20.reuse, 0x1, P0 ;  /* 0x00000014055d7211 */ /* 0x080fe200000f0eff */
[----:B------:R-:W-:Y:S01]  /*1180*/  IMAD.MOV.U32 R5, RZ, RZ, RZ ;  /* 0x000000ffff057224 */ /* 0x000fe200078e00ff */
[----:B------:R-:W-:Y:S01]  /*1190*/  LEA.HI.X.SX32 R91, R6, R20, 0x1, P1 ;  /* 0x00000014065b7211 */ /* 0x000fe200008f0eff */
[----:B------:R-:W-:Y:S01]  /*11a0*/  IMAD.MOV.U32 R6, RZ, RZ, 0x3f800000 ;  /* 0x3f800000ff067424 */ /* 0x000fe200078e00ff */
[----:B------:R-:W-:-:S02]  /*11b0*/  LOP3.LUT P0, RZ, R0, 0x3, RZ, 0xc0, !PT ;  /* 0x0000000300ff7812 */ /* 0x000fc4000780c0ff */
[----:B------:R-:W-:Y:S02]  /*11c0*/  LOP3.LUT P1, RZ, R0, 0x1, RZ, 0xc0, !PT ;  /* 0x0000000100ff7812 */ /* 0x000fe4000782c0ff */
[-C--:B------:R-:W-:Y:S02]  /*11d0*/  LEA.HI.X.SX32 R89, R16, R20.reuse, 0x1, P2 ;  /* 0x0000001410597211 */ /* 0x080fe400010f0eff */
[----:B------:R-:W-:Y:S02]  /*11e0*/  LEA.HI.X.SX32 R87, R15, R20, 0x1, P3 ;  /* 0x000000140f577211 */ /* 0x000fe400018f0eff */
[C---:B------:R-:W-:Y:S02]  /*11f0*/  LOP3.LUT R15, R76.reuse, 0x40, RZ, 0x3c, !PT ;  /* 0x000000404c0f7812 */ /* 0x040fe400078e3cff */
[----:B------:R-:W-:Y:S02]  /*1200*/  LOP3.LUT R16, R76, 0x60, RZ, 0x3c, !PT ;  /* 0x000000604c107812 */ /* 0x000fe400078e3cff */
[----:B------:R-:W-:-:S02]  /*1210*/  ISETP.LT.U32.AND P0, PT, R78, 0x40, !P0 ;  /* 0x000000404e00780c */ /* 0x000fc40004701070 */
[----:B------:R-:W-:Y:S02]  /*1220*/  ISETP.LT.U32.AND P1, PT, R78, 0x40, !P1 ;  /* 0x000000404e00780c */ /* 0x000fe40004f21070 */
[----:B------:R-:W-:Y:S02]  /*1230*/  LOP3.LUT R18, R11, 0x40, RZ, 0x3c, !PT ;  /* 0x000000400b127812 */ /* 0x000fe400078e3cff */
[----:B------:R-:W-:Y:S02]  /*1240*/  LOP3.LUT R17, R17, 0x10, R0, 0x78, !PT ;  /* 0x0000001011117812 */ /* 0x000fe400078e7800 */
[----:B------:R-:W-:-:S07]  /*1250*/  LOP3.LUT R68, R13, 0x20, RZ, 0x3c, !PT ;  /* 0x000000200d447812 */ /* 0x000fce00078e3cff */
.L_x_1:
[----:B------:R-:W-:-:S04]  /*1260*/  IMAD.WIDE R50, R19, 0x2, R106 ;  /* 0x0000000213327825 */ /* 0x000fc800078e026a */
[C---:B------:R-:W-:Y:S02]  /*1270*/  IMAD.WIDE R46, R19.reuse, 0x2, R114 ;  /* 0x00000002132e7825 */ /* 0x040fe400078e0272 */
[----:B------:R-:W2:Y:S02]  /*1280*/  LDG.E.U16 R51, desc[UR10][R50.64] ;  /* 0x0000000a32337981 */ /* 0x000ea4000c1e1500 */
[C---:B------:R-:W-:Y:S02]  /*1290*/  IMAD.WIDE R48, R19.reuse, 0x2, R112 ;  /* 0x0000000213307825 */ /* 0x040fe400078e0270 */
[----:B------:R-:W3:Y:S02]  /*12a0*/  LDG.E.U16 R47, desc[UR10][R46.64] ;  /* 0x0000000a2e2f7981 */ /* 0x000ee4000c1e1500 */
[C---:B------:R-:W-:Y:S02]  /*12b0*/  IMAD.WIDE R20, R19.reuse, 0x2, R104 ;  /* 0x0000000213147825 */ /* 0x040fe400078e0268 */
[----:B------:R-:W4:Y:S02]  /*12c0*/  LDG.E.U16 R48, desc[UR10][R48.64] ;  /* 0x0000000a30307981 */ /* 0x000f24000c1e1500 */
[----:B------:R-:W-:-:S02]  /*12d0*/  IMAD.WIDE R44, R19, 0x2, R110 ;  /* 0x00000002132c7825 */ /* 0x000fc400078e026e */
[----:B------:R-:W5:Y:S02]  /*12e0*/  LDG.E.U16 R54, desc[UR10][R20.64] ;  /* 0x0000000a14367981 */ /* 0x000f64000c1e1500 */
[C---:B------:R-:W-:Y:S02]  /*12f0*/  IMAD.WIDE R22, R19.reuse, 0x2, R102 ;  /* 0x0000000213167825 */ /* 0x040fe400078e0266 */
[----:B------:R-:W5:Y:S02]  /*1300*/  LDG.E.U16 R52, desc[UR10][R44.64] ;  /* 0x0000000a2c347981 */ /* 0x000f64000c1e1500 */
[C---:B------:R-:W-:Y:S02]  /*1310*/  IMAD.WIDE R24, R19.reuse, 0x2, R108 ;  /* 0x0000000213187825 */ /* 0x040fe400078e026c */
[----:B------:R-:W5:Y:S02]  /*1320*/  LDG.E.U16 R116, desc[UR10][R22.64] ;  /* 0x0000000a16747981 */ /* 0x000f64000c1e1500 */
[----:B------:R-:W-:-:S02]  /*1330*/  IMAD.WIDE R26, R19, 0x2, R100 ;  /* 0x00000002131a7825 */ /* 0x000fc400078e0264 */
[----:B------:R-:W5:Y:S04]  /*1340*/  LDG.E.U16 R49, desc[UR10][R24.64] ;  /* 0x0000000a18317981 */ /* 0x000f68000c1e1500 */
[----:B------:R-:W5:Y:S01]  /*1350*/  LDG.E.U16 R83, desc[UR10][R26.64] ;  /* 0x0000000a1a537981 */ /* 0x000f62000c1e1500 */
[----:B------:R-:W-:Y:S06]  /*1360*/  BAR.SYNC.DEFER_BLOCKING 0x0 ;  /* 0x0000000000007b1d */ /* 0x000fec0000010000 */
[----:B--2---:R-:W-:Y:S04]  /*1370*/  STS.U16 [R76+UR6+0x1400], R51 ;  /* 0x001400334c007988 */ /* 0x004fe80008000406 */
[----:B---3--:R-:W-:Y:S04]  /*1380*/  STS.U16 [R76+UR6+0x1000], R47 ;  /* 0x0010002f4c007988 */ /* 0x008fe80008000406 */
[----:B----4-:R-:W-:Y:S04]  /*1390*/  STS.U16 [R75+UR6+0x1100], R48 ;  /* 0x001100304b007988 */ /* 0x010fe80008000406 */
[----:B-----5:R-:W-:Y:S04]  /*13a0*/  STS.U16 [R75+UR6+0x1500], R54 ;  /* 0x001500364b007988 */ /* 0x020fe80008000406 */
[----:B------:R-:W-:Y:S04]  /*13b0*/  STS.U16 [R15+UR6+0x1200], R52 ;  /* 0x001200340f007988 */ /* 0x000fe80008000406 */
[----:B------:R-:W-:Y:S04]  /*13c0*/  STS.U16 [R15+UR6+0x1600], R116 ;  /* 0x001600740f007988 */ /* 0x000fe80008000406 */
[----:B------:R-:W-:Y:S04]  /*13d0*/  STS.U16 [R16+UR6+0x1300], R49 ;  /* 0x0013003110007988 */ /* 0x000fe80008000406 */
[----:B------:R-:W-:Y:S01]  /*13e0*/  STS.U16 [R16+UR6+0x1700], R83 ;  /* 0x0017005310007988 */ /* 0x000fe20008000406 */
[----:B------:R-:W-:Y:S06]  /*13f0*/  BAR.SYNC.DEFER_BLOCKING 0x0 ;  /* 0x0000000000007b1d */ /* 0x000fec0000010000 */
[----:B------:R-:W-:Y:S04]  /*1400*/  LDSM.16.MT88.4 R64, [R13+UR6] ;  /* 0x000000060d40783b */ /* 0x000fe80008004200 */
[----:B------:R-:W0:Y:S04]  /*1410*/  LDSM.16.M88.4 R20, [R11+UR6+0x1000] ;  /* 0x001000060b14783b */ /* 0x000e280008000200 */
[----:B------:R-:W1:Y:S04]  /*1420*/  LDSM.16.MT88.4 R44, [R68+UR6] ;  /* 0x00000006442c783b */ /* 0x000e680008004200 */
[----:B------:R-:W2:Y:S04]  /*1430*/  LDSM.16.MT88.4 R60, [R13+UR6+0x400] ;  /* 0x000400060d3c783b */ /* 0x000ea80008004200 */
[----:B------:R-:W3:Y:S04]  /*1440*/  LDSM.16.MT88.4 R56, [R68+UR6+0x400] ;  /* 0x000400064438783b */ /* 0x000ee80008004200 */
[----:B------:R-:W-:Y:S04]  /*1450*/  LDSM.16.MT88.4 R24, [R13+UR6+0x800] ;  /* 0x000800060d18783b */ /* 0x000fe80008004200 */
[----:B------:R-:W4:Y:S04]  /*1460*/  LDSM.16.M88.4 R52, [R18+UR6+0x1000] ;  /* 0x001000061234783b */ /* 0x000f280008000200 */
[----:B------:R-:W5:Y:S01]  /*1470*/  LDSM.16.MT88.4 R48, [R68+UR6+0x800] ;  /* 0x000800064430783b */ /* 0x000f620008004200 */
[-C--:B0-----:R-:W-:Y:S06]  /*1480*/  HMMA.16816.F32.BF16 R64, R64, R20.reuse, RZ ;  /* 0x000000144040723c */ /* 0x081fec00000418ff */
[----:B-1----:R-:W-:-:S15]  /*1490*/  HMMA.16816.F32.BF16 R44, R44, R20, RZ ;  /* 0x000000142c2c723c */ /* 0x002fde00000418ff */
[----:B------:R-:W-:-:S03]  /*14a0*/  NOP ;  /* 0x0000000000007918 */ /* 0x000fc60000000000 */
[-C--:B--2---:R-:W-:Y:S01]  /*14b0*/  HMMA.16816.F32.BF16 R60, R60, R22.reuse, R64 ;  /* 0x000000163c3c723c */ /* 0x084fe20000041840 */
[----:B------:R-:W0:Y:S05]  /*14c0*/  LDSM.16.MT88.4 R64, [R13+UR6+0xc00] ;  /* 0x000c00060d40783b */ /* 0x000e2a0008004200 */
[----:B---3--:R-:W-:Y:S01]  /*14d0*/  HMMA.16816.F32.BF16 R44, R56, R22, R44 ;  /* 0x00000016382c723c */ /* 0x008fe2000004182c */
[----:B------:R-:W1:-:S15]  /*14e0*/  LDSM.16.MT88.4 R20, [R68+UR6+0xc00] ;  /* 0x000c00064414783b */ /* 0x000e5e0008004200 */
[----:B------:R-:W-:-:S02]  /*14f0*/  NOP ;  /* 0x0000000000007918 */ /* 0x000fc40000000000 */
[-C--:B----4-:R-:W-:Y:S06]  /*1500*/  HMMA.16816.F32.BF16 R24, R24, R52.reuse, R60 ;  /* 0x000000341818723c */ /* 0x090fec000004183c */
[----:B-----5:R-:W-:Y:S07]  /*1510*/  HMMA.16816.F32.BF16 R44, R48, R52, R44 ;  /* 0x00000034302c723c */ /* 0x020fee000004182c */
[----:B------:R-:W-:-:S02]  /*1520*/  LOP3.LUT R49, R0, 0x3, RZ, 0xc0, !PT ;  /* 0x0000000300317812 */ /* 0x000fc400078ec0ff */
[----:B------:R-:W-:-:S03]  /*1530*/  LOP3.LUT R48, R0, 0x20, RZ, 0xc0, !PT ;  /* 0x0000002000307812 */ /* 0x000fc600078ec0ff */
[----:B------:R-:W-:-:S06]  /*1540*/  IMAD.SHL.U32 R49, R49, 0x2, RZ ;  /* 0x0000000231317824 */ /* 0x000fcc00078e00ff */
[----:B0-----:R-:W-:Y:S01]  /*1550*/  HMMA.16816.F32.BF16 R24, R64, R54, R24 ;  /* 0x000000364018723c */ /* 0x001fe20000041818 */
[----:B------:R-:W-:-:S05]  /*1560*/  LEA.HI R48, R48, R49, RZ, 0x1e ;  /* 0x0000003130307211 */ /* 0x000fca00078ff0ff */
[----:B-1----:R-:W-:Y:S01]  /*1570*/  HMMA.16816.F32.BF16 R20, R20, R54, R44 ;  /* 0x000000361414723c */ /* 0x002fe2000004182c */
[----:B------:R-:W-:-:S04]  /*1580*/  IADD3 R48, P2, R48, UR4, RZ ;  /* 0x0000000430307c10 */ /* 0x000fc8000ff5e0ff */
[CC--:B------:R-:W-:Y:S02]  /*1590*/  ISETP.GT.U32.AND P3, PT, R48.reuse, R7.reuse, PT ;  /* 0x000000073000720c */ /* 0x0c0fe40003f64070 */
[----:B------:R-:W-:Y:S01]  /*15a0*/  IMAD.X R45, RZ, RZ, UR5, P2 ;  /* 0x00000005ff2d7e24 */ /* 0x000fe200090e06ff */
[----:B------:R-:W-:-:S04]  /*15b0*/  ISETP.GE.U32.AND P2, PT, R48, R7, PT ;  /* 0x000000073000720c */ /* 0x000fc80003f46070 */
[C---:B------:R-:W-:Y:S02]  /*15c0*/  ISETP.GT.U32.AND.EX P3, PT, R45.reuse, RZ, PT, P3 ;  /* 0x000000ff2d00720c */ /* 0x040fe40003f64130 */
[----:B------:R-:W-:-:S04]  /*15d0*/  ISETP.GE.U32.AND.EX P2, PT, R45, RZ, PT, P2 ;  /* 0x000000ff2d00720c */ /* 0x000fc80003f46120 */
[----:B------:R-:W-:Y:S01]  /*15e0*/  FMUL R24, R24, UR9 ;  /* 0x0000000918187c20 */ /* 0x000fe20008400000 */
[----:B------:R-:W-:Y:S01]  /*15f0*/  FMUL R25, R25, UR9 ;  /* 0x0000000919197c20 */ /* 0x000fe20008400000 */
[----:B------:R-:W-:-:S03]  /*1600*/  ISETP.GT.U32.AND P4, PT, R48, R10, PT ;  /* 0x0000000a3000720c */ /* 0x000fc60003f84070 */
[----:B------:R-:W-:Y:S02]  /*1610*/  FSEL R24, R24, -INF , !P3 ;  /* 0xff80000018187808 */ /* 0x000fe40005800000 */
[----:B------:R-:W-:Y:S02]  /*1620*/  FSEL R25, R25, -INF , !P2 ;  /* 0xff80000019197808 */ /* 0x000fe40005000000 */
[C---:B------:R-:W-:Y:S02]  /*1630*/  ISETP.GE.U32.AND P3, PT, R48.reuse, R10, PT ;  /* 0x0000000a3000720c */ /* 0x040fe40003f66070 */
[----:B------:R-:W-:Y:S01]  /*1640*/  ISETP.GT.U32.AND P2, PT, R48, R9, PT ;  /* 0x000000093000720c */ /* 0x000fe20003f44070 */
[----:B------:R-:W-:Y:S01]  /*1650*/  FMUL R26, R26, UR9 ;  /* 0x000000091a1a7c20 */ /* 0x000fe20008400000 */
[----:B------:R-:W-:Y:S01]  /*1660*/  FMUL R44, R27, UR9 ;  /* 0x000000091b2c7c20 */ /* 0x000fe20008400000 */
[C---:B------:R-:W-:Y:S01]  /*1670*/  ISETP.GT.U32.AND.EX P4, PT, R45.reuse, RZ, PT, P4 ;  /* 0x000000ff2d00720c */ /* 0x040fe20003f84140 */
[----:B------:R-:W-:Y:S01]  /*1680*/  FMUL R20, R20, UR9 ;  /* 0x0000000914147c20 */ /* 0x000fe20008400000 */
[C---:B------:R-:W-:Y:S01]  /*1690*/  ISETP.GE.U32.AND.EX P3, PT, R45.reuse, RZ, PT, P3 ;  /* 0x000000ff2d00720c */ /* 0x040fe20003f66130 */
[----:B------:R-:W-:Y:S01]  /*16a0*/  BAR.SYNC.DEFER_BLOCKING 0x0 ;  /* 0x0000000000007b1d */ /* 0x000fe20000010000 */
[----:B------:R-:W-:-:S02]  /*16b0*/  ISETP.GT.U32.AND.EX P2, PT, R45, RZ, PT, P2 ;  /* 0x000000ff2d00720c */ /* 0x000fc40003f44120 */
[----:B------:R-:W-:Y:S02]  /*16c0*/  FSEL R27, R26, -INF , !P4 ;  /* 0xff8000001a1b7808 */ /* 0x000fe40006000000 */
[----:B------:R-:W-:Y:S02]  /*16d0*/  ISETP.GE.U32.AND P4, PT, R48, R9, PT ;  /* 0x000000093000720c */ /* 0x000fe40003f86070 */
[----:B------:R-:W-:Y:S02]  /*16e0*/  FSEL R26, R44, -INF , !P3 ;  /* 0xff8000002c1a7808 */ /* 0x000fe40005800000 */
[----:B------:R-:W-:Y:S02]  /*16f0*/  FSEL R20, R20, -INF , !P2 ;  /* 0xff80000014147808 */ /* 0x000fe40005000000 */
[CC--:B------:R-:W-:Y:S02]  /*1700*/  ISETP.GT.U32.AND P3, PT, R48.reuse, R8.reuse, PT ;  /* 0x000000083000720c */ /* 0x0c0fe40003f64070 */
[----:B------:R-:W-:Y:S01]  /*1710*/  ISETP.GE.U32.AND P2, PT, R48, R8, PT ;  /* 0x000000083000720c */ /* 0x000fe20003f46070 */
[----:B------:R-:W-:Y:S01]  /*1720*/  FMUL R21, R21, UR9 ;  /* 0x0000000915157c20 */ /* 0x000fe20008400000 */
[----:B------:R-:W-:Y:S01]  /*1730*/  FMUL R44, R22, UR9 ;  /* 0x00000009162c7c20 */ /* 0x000fe20008400000 */
[----:B------:R-:W-:Y:S01]  /*1740*/  FMUL R23, R23, UR9 ;  /* 0x0000000917177c20 */ /* 0x000fe20008400000 */
[----:B------:R-:W-:-:S02]  /*1750*/  ISETP.GE.U32.AND.EX P4, PT, R45, RZ, PT, P4 ;  /* 0x000000ff2d00720c */ /* 0x000fc40003f86140 */
[C---:B------:R-:W-:Y:S02]  /*1760*/  ISETP.GT.U32.AND.EX P3, PT, R45.reuse, RZ, PT, P3 ;  /* 0x000000ff2d00720c */ /* 0x040fe40003f64130 */
[----:B------:R-:W-:Y:S02]  /*1770*/  ISETP.GE.U32.AND.EX P2, PT, R45, RZ, PT, P2 ;  /* 0x000000ff2d00720c */ /* 0x000fe40003f46120 */
[----:B------:R-:W-:Y:S02]  /*1780*/  FSEL R22, R21, -INF , !P4 ;  /* 0xff80000015167808 */ /* 0x000fe40006000000 */
[----:B------:R-:W-:Y:S02]  /*1790*/  FSEL R21, R44, -INF , !P3 ;  /* 0xff8000002c157808 */ /* 0x000fe40005800000 */
[----:B------:R-:W-:Y:S02]  /*17a0*/  FSEL R23, R23, -INF , !P2 ;  /* 0xff80000017177808 */ /* 0x000fe40005000000 */
[----:B------:R-:W-:-:S02]  /*17b0*/  FMNMX R44, R24, R25, !PT ;  /* 0x00000019182c7209 */ /* 0x000fc40007800000 */
[----:B------:R-:W-:Y:S02]  /*17c0*/  FMNMX R45, R27, R26, !PT ;  /* 0x0000001a1b2d7209 */ /* 0x000fe40007800000 */
[----:B------:R-:W-:Y:S02]  /*17d0*/  FMNMX R46, R20, R22, !PT ;  /* 0x00000016142e7209 */ /* 0x000fe40007800000 */
[----:B------:R-:W-:Y:S01]  /*17e0*/  FMNMX R47, R21, R23, !PT ;  /* 0x00000017152f7209 */ /* 0x000fe20007800000 */
[----:B------:R-:W0:Y:S04]  /*17f0*/  SHFL.BFLY PT, R49, R44, 0x2, 0x1f ;  /* 0x0c401f002c317f89 */ /* 0x000e2800000e0000 */
[----:B------:R-:W1:Y:S04]  /*1800*/  SHFL.BFLY PT, R48, R45, 0x2, 0x1f ;  /* 0x0c401f002d307f89 */ /* 0x000e6800000e0000 */
[----:B------:R-:W2:Y:S04]  /*1810*/  SHFL.BFLY PT, R51, R46, 0x2, 0x1f ;  /* 0x0c401f002e337f89 */ /* 0x000ea800000e0000 */
[----:B------:R-:W3:Y:S01]  /*1820*/  SHFL.BFLY PT, R54, R47, 0x2, 0x1f ;  /* 0x0c401f002f367f89 */ /* 0x000ee200000e0000 */
[----:B0-----:R-:W-:-:S02]  /*1830*/  FMNMX R49, R44, R49, !PT ;  /* 0x000000312c317209 */ /* 0x001fc40007800000 */
[----:B-1----:R-:W-:Y:S02]  /*1840*/  FMNMX R50, R45, R48, !PT ;  /* 0x000000302d327209 */ /* 0x002fe40007800000 */
[----:B--2---:R-:W-:Y:S01]  /*1850*/  FMNMX R52, R46, R51, !PT ;  /* 0x000000332e347209 */ /* 0x004fe20007800000 */
[----:B------:R-:W0:Y:S01]  /*1860*/  SHFL.BFLY PT, R48, R49, 0x1, 0x1f ;  /* 0x0c201f0031307f89 */ /* 0x000e2200000e0000 */
[----:B---3--:R-:W-:-:S03]  /*1870*/  FMNMX R54, R47, R54, !PT ;  /* 0x000000362f367209 */ /* 0x008fc60007800000 */
[----:B------:R-:W1:Y:S04]  /*1880*/  SHFL.BFLY PT, R51, R50, 0x1, 0x1f ;  /* 0x0c201f0032337f89 */ /* 0x000e6800000e0000 */
[----:B------:R-:W2:Y:S04]  /*1890*/  SHFL.BFLY PT, R53, R52, 0x1, 0x1f ;  /* 0x0c201f0034357f89 */ /* 0x000ea800000e0000 */
[----:B------:R-:W3:Y:S01]  /*18a0*/  SHFL.BFLY PT, R55, R54, 0x1, 0x1f ;  /* 0x0c201f0036377f89 */ /* 0x000ee200000e0000 */
[----:B------:R-:W-:Y:S02]  /*18b0*/  LOP3.LUT R56, R0, 0x1c, RZ, 0xc0, !PT ;  /* 0x0000001c00387812 */ /* 0x000fe400078ec0ff */
[----:B------:R-:W-:-:S02]  /*18c0*/  SHF.R.U32.HI R44, RZ, 0x3, R0 ;  /* 0x00000003ff2c7819 */ /* 0x000fc40000011600 */
[C---:B------:R-:W-:Y:S02]  /*18d0*/  LEA.HI R57, R56.reuse, 0x8, RZ, 0x1e ;  /* 0x0000000838397811 */ /* 0x040fe400078ff0ff */
[C---:B------:R-:W-:Y:S02]  /*18e0*/  LEA.HI R62, R56.reuse, 0x18, RZ, 0x1e ;  /* 0x00000018383e7811 */ /* 0x040fe400078ff0ff */
[----:B------:R-:W-:Y:S02]  /*18f0*/  LEA.HI R59, R56, 0x10, RZ, 0x1e ;  /* 0x00000010383b7811 */ /* 0x000fe400078ff0ff */
[----:B------:R-:W-:Y:S02]  /*1900*/  LOP3.LUT R83, R44, 0x4, RZ, 0xc0, !PT ;  /* 0x000000042c537812 */ /* 0x000fe400078ec0ff */
[----:B------:R-:W-:Y:S02]  /*1910*/  LEA R56, R56, UR6, 0x1 ;  /* 0x0000000638387c11 */ /* 0x000fe4000f8e08ff */
[----:B------:R-:W-:-:S02]  /*1920*/  LEA R57, R57, UR6, 0x3 ;  /* 0x0000000639397c11 */ /* 0x000fc4000f8e18ff */
[----:B------:R-:W-:Y:S02]  /*1930*/  LEA R62, R62, UR6, 0x3 ;  /* 0x000000063e3e7c11 */ /* 0x000fe4000f8e18ff */
[----:B------:R-:W-:Y:S01]  /*1940*/  LEA R59, R59, UR6, 0x3 ;  /* 0x000000063b3b7c11 */ /* 0x000fe2000f8e18ff */
[----:B------:R-:W-:Y:S01]  /*1950*/  IMAD.IADD R45, R83, 0x1, R57 ;  /* 0x00000001532d7824 */ /* 0x000fe200078e0239 */
[----:B0-----:R-:W-:Y:S01]  /*1960*/  FMNMX R61, R49, R48, !PT ;  /* 0x00000030313d7209 */ /* 0x001fe20007800000 */
[C---:B------:R-:W-:Y:S01]  /*1970*/  IMAD.IADD R117, R83.reuse, 0x1, R62 ;  /* 0x0000000153757824 */ /* 0x040fe200078e023e */
[----:B------:R-:W-:Y:S01]  /*1980*/  IADD3 R44, R56, R83, RZ ;  /* 0x00000053382c7210 */ /* 0x000fe20007ffe0ff */
[----:B------:R-:W-:Y:S01]  /*1990*/  IMAD.IADD R83, R83, 0x1, R59 ;  /* 0x0000000153537824 */ /* 0x000fe200078e023b */
[----:B-1----:R-:W-:Y:S02]  /*19a0*/  FMNMX R58, R50, R51, !PT ;  /* 0x00000033323a7209 */ /* 0x002fe40007800000 */
[----:B--2---:R-:W-:-:S02]  /*19b0*/  FMNMX R60, R52, R53, !PT ;  /* 0x00000035343c7209 */ /* 0x004fc40007800000 */
[----:B---3--:R-:W-:Y:S01]  /*19c0*/  FMNMX R64, R54, R55, !PT ;  /* 0x0000003736407209 */ /* 0x008fe20007800000 */
[----:B------:R-:W-:Y:S04]  /*19d0*/  @P0 STS [R44+0x1000], R61 ;  /* 0x0010003d2c000388 */ /* 0x000fe80000000800 */
[----:B------:R-:W-:Y:S04]  /*19e0*/  @P0 STS [R45+0x1000], R58 ;  /* 0x0010003a2d000388 */ /* 0x000fe80000000800 */
[----:B------:R-:W-:Y:S04]  /*19f0*/  @P0 STS [R83+0x1000], R60 ;  /* 0x0010003c53000388 */ /* 0x000fe80000000800 */
[----:B------:R-:W-:Y:S01]  /*1a00*/  @P0 STS [R117+0x1000], R64 ;  /* 0x0010004075000388 */ /* 0x000fe20000000800 */
[----:B------:R-:W-:Y:S01]  /*1a10*/  LEA R116, R78, UR6, 0x2 ;  /* 0x000000064e747c11 */ /* 0x000fe2000f8e10ff */
[----:B------:R-:W-:Y:S06]  /*1a20*/  BAR.SYNC.DEFER_BLOCKING 0x0 ;  /* 0x0000000000007b1d */ /* 0x000fec0000010000 */
[----:B------:R-:W0:Y:S04]  /*1a30*/  @!P6 LDS R69, [R116+0x1000] ;  /* 0x001000007445e984 */ /* 0x000e280000000800 */
[----:B0-----:R-:W0:Y:S02]  /*1a40*/  SHFL.BFLY PT, R46, R69, 0x1, 0x1f ;  /* 0x0c201f00452e7f89 */ /* 0x001e2400000e0000 */
[----:B0-----:R-:W-:-:S05]  /*1a50*/  FMNMX R47, R69, R46, !PT ;  /* 0x0000002e452f7209 */ /* 0x001fca0007800000 */
[----:B------:R-:W-:Y:S01]  /*1a60*/  @P1 STS [R116+0x1000], R47 ;  /* 0x0010002f74001388 */ /* 0x000fe20000000800 */
[----:B------:R-:W-:Y:S06]  /*1a70*/  BAR.SYNC.DEFER_BLOCKING 0x0 ;  /* 0x0000000000007b1d */ /* 0x000fec0000010000 */
[----:B------:R-:W0:Y:S04]  /*1a80*/  LDS R49, [R56+0x1000] ;  /* 0x0010000038317984 */ /* 0x000e280000000800 */
[----:B------:R-:W1:Y:S04]  /*1a90*/  LDS R48, [R57+0x1000] ;  /* 0x0010000039307984 */ /* 0x000e680000000800 */
[----:B------:R-:W2:Y:S04]  /*1aa0*/  LDS R51, [R59+0x1000] ;  /* 0x001000003b337984 */ /* 0x000ea80000000800 */
[----:B------:R-:W3:Y:S01]  /*1ab0*/  LDS R50, [R62+0x1000] ;  /* 0x001000003e327984 */ /* 0x000ee20000000800 */
[----:B0-----:R-:W-:-:S02]  /*1ac0*/  FMNMX R49, R49, R82, !PT ;  /* 0x0000005231317209 */ /* 0x001fc40007800000 */
[----:B-1----:R-:W-:-:S03]  /*1ad0*/  FMNMX R48, R48, R81, !PT ;  /* 0x0000005130307209 */ /* 0x002fc60007800000 */
[--C-:B------:R-:W-:Y:S01]  /*1ae0*/  FADD R24, R24, -R49.reuse ;  /* 0x8000003118187221 */ /* 0x100fe20000000000 */
[----:B--2---:R-:W-:Y:S01]  /*1af0*/  FMNMX R51, R51, R80, !PT ;  /* 0x0000005033337209 */ /* 0x004fe20007800000 */
[----:B------:R-:W-:Y:S01]  /*1b00*/  FADD R25, R25, -R49 ;  /* 0x8000003119197221 */ /* 0x000fe20000000000 */
[----:B---3--:R-:W-:Y:S01]  /*1b10*/  FMNMX R50, R50, R79, !PT ;  /* 0x0000004f32327209 */ /* 0x008fe20007800000 */
[--C-:B------:R-:W-:Y:S01]  /*1b20*/  FADD R27, R27, -R48.reuse ;  /* 0x800000301b1b7221 */ /* 0x100fe20000000000 */
[----:B------:R-:W-:Y:S01]  /*1b30*/  FADD R26, R26, -R48 ;  /* 0x800000301a1a7221 */ /* 0x000fe20000000000 */
[--C-:B------:R-:W-:Y:S01]  /*1b40*/  FADD R20, R20, -R51.reuse ;  /* 0x8000003314147221 */ /* 0x100fe20000000000 */
[----:B------:R-:W-:Y:S01]  /*1b50*/  FADD R22, R22, -R51 ;  /* 0x8000003316167221 */ /* 0x000fe20000000000 */
[--C-:B------:R-:W-:Y:S01]  /*1b60*/  FADD R21, R21, -R50.reuse ;  /* 0x8000003215157221 */ /* 0x100fe20000000000 */
[----:B------:R-:W-:Y:S01]  /*1b70*/  FADD R23, R23, -R50 ;  /* 0x8000003217177221 */ /* 0x000fe20000000000 */
[----:B------:R-:W-:Y:S01]  /*1b80*/  FMUL R24, R24, 1.4426950216293334961 ;  /* 0x3fb8aa3b18187820 */ /* 0x000fe20000400000 */
[----:B------:R-:W-:Y:S01]  /*1b90*/  FMUL R25, R25, 1.4426950216293334961 ;  /* 0x3fb8aa3b19197820 */ /* 0x000fe20000400000 */
[----:B------:R-:W-:Y:S01]  /*1ba0*/  FMUL R27, R27, 1.4426950216293334961 ;  /* 0x3fb8aa3b1b1b7820 */ /* 0x000fe20000400000 */
[----:B------:R-:W-:Y:S01]  /*1bb0*/  FMUL R26, R26, 1.4426950216293334961 ;  /* 0x3fb8aa3b1a1a7820 */ /* 0x000fe20000400000 */
[----:B------:R-:W-:Y:S01]  /*1bc0*/  FMUL R20, R20, 1.4426950216293334961 ;  /* 0x3fb8aa3b14147820 */ /* 0x000fe20000400000 */
[----:B------:R-:W-:Y:S01]  /*1bd0*/  FMUL R22, R22, 1.4426950216293334961 ;  /* 0x3fb8aa3b16167820 */ /* 0x000fe20000400000 */
[----:B------:R-:W-:Y:S01]  /*1be0*/  FMUL R21, R21, 1.4426950216293334961 ;  /* 0x3fb8aa3b15157820 */ /* 0x000fe20000400000 */
[----:B------:R-:W-:Y:S01]  /*1bf0*/  FMUL R23, R23, 1.4426950216293334961 ;  /* 0x3fb8aa3b17177820 */ /* 0x000fe20000400000 */
[----:B------:R-:W-:Y:S08]  /*1c00*/  MUFU.EX2 R58, R24 ;  /* 0x00000018003a7308 */ /* 0x000ff00000000800 */
[----:B------:R-:W0:Y:S08]  /*1c10*/  MUFU.EX2 R61, R25 ;  /* 0x00000019003d7308 */ /* 0x000e300000000800 */
[----:B------:R-:W-:Y:S08]  /*1c20*/  MUFU.EX2 R60, R27 ;  /* 0x0000001b003c7308 */ /* 0x000ff00000000800 */
[----:B------:R-:W1:Y:S08]  /*1c30*/  MUFU.EX2 R63, R26 ;  /* 0x0000001a003f7308 */ /* 0x000e700000000800 */
[----:B------:R-:W-:Y:S08]  /*1c40*/  MUFU.EX2 R64, R20 ;  /* 0x0000001400407308 */ /* 0x000ff00000000800 */
[----:B------:R-:W2:Y:S08]  /*1c50*/  MUFU.EX2 R65, R22 ;  /* 0x0000001600417308 */ /* 0x000eb00000000800 */
[----:B------:R-:W-:Y:S08]  /*1c60*/  MUFU.EX2 R66, R21 ;  /* 0x0000001500427308 */ /* 0x000ff00000000800 */
[----:B------:R-:W3:Y:S01]  /*1c70*/  MUFU.EX2 R67, R23 ;  /* 0x0000001700437308 */ /* 0x000ee20000000800 */
[----:B0-----:R-:W-:Y:S01]  /*1c80*/  FADD R24, R58, R61 ;  /* 0x0000003d3a187221 */ /* 0x001fe20000000000 */
[----:B-1----:R-:W-:Y:S01]  /*1c90*/  FADD R25, R60, R63 ;  /* 0x0000003f3c197221 */ /* 0x002fe20000000000 */
[----:B--2---:R-:W-:-:S03]  /*1ca0*/  FADD R20, R64, R65 ;  /* 0x0000004140147221 */ /* 0x004fc60000000000 */
[----:B------:R-:W0:Y:S04]  /*1cb0*/  SHFL.BFLY PT, R27, R24, 0x2, 0x1f ;  /* 0x0c401f00181b7f89 */ /* 0x000e2800000e0000 */
[----:B------:R-:W1:Y:S01]  /*1cc0*/  SHFL.BFLY PT, R22, R25, 0x2, 0x1f ;  /* 0x0c401f0019167f89 */ /* 0x000e6200000e0000 */
[----:B---3--:R-:W-:-:S03]  /*1cd0*/  FADD R26, R66, R67 ;  /* 0x00000043421a7221 */ /* 0x008fc60000000000 */
[----:B------:R-:W2:Y:S04]  /*1ce0*/  SHFL.BFLY PT, R47, R20, 0x2, 0x1f ;  /* 0x0c401f00142f7f89 */ /* 0x000ea800000e0000 */
[----:B------:R-:W3:Y:S01]  /*1cf0*/  SHFL.BFLY PT, R53, R26, 0x2, 0x1f ;  /* 0x0c401f001a357f89 */ /* 0x000ee200000e0000 */
[----:B0-----:R-:W-:Y:S01]  /*1d00*/  FADD R27, R24, R27 ;  /* 0x0000001b181b7221 */ /* 0x001fe20000000000 */
[----:B-1----:R-:W-:-:S04]  /*1d10*/  FADD R21, R25, R22 ;  /* 0x0000001619157221 */ /* 0x002fc80000000000 */
[----:B------:R-:W0:Y:S01]  /*1d20*/  SHFL.BFLY PT, R22, R27, 0x1, 0x1f ;  /* 0x0c201f001b167f89 */ /* 0x000e2200000e0000 */
[----:B--2---:R-:W-:-:S03]  /*1d30*/  FADD R47, R20, R47 ;  /* 0x0000002f142f7221 */ /* 0x004fc60000000000 */
[----:B------:R-:W1:Y:S01]  /*1d40*/  SHFL.BFLY PT, R46, R21, 0x1, 0x1f ;  /* 0x0c201f00152e7f89 */ /* 0x000e6200000e0000 */
[----:B---3--:R-:W-:-:S03]  /*1d50*/  FADD R53, R26, R53 ;  /* 0x000000351a357221 */ /* 0x008fc60000000000 */
[----:B------:R-:W2:Y:S04]  /*1d60*/  SHFL.BFLY PT, R52, R47, 0x1, 0x1f ;  /* 0x0c201f002f347f89 */ /* 0x000ea800000e0000 */
[----:B------:R-:W3:Y:S01]  /*1d70*/  SHFL.BFLY PT, R24, R53, 0x1, 0x1f ;  /* 0x0c201f0035187f89 */ /* 0x000ee200000e0000 */
[----:B0-----:R-:W-:Y:S01]  /*1d80*/  FADD R23, R27, R22 ;  /* 0x000000161b177221 */ /* 0x001fe20000000000 */
[----:B------:R-:W-:Y:S01]  /*1d90*/  BAR.SYNC.DEFER_BLOCKING 0x0 ;  /* 0x0000000000007b1d */ /* 0x000fe20000010000 */
[----:B-1----:R-:W-:Y:S01]  /*1da0*/  FADD R20, R21, R46 ;  /* 0x0000002e15147221 */ /* 0x002fe20000000000 */
[----:B--2---:R-:W-:Y:S01]  /*1db0*/  FADD R22, R47, R52 ;  /* 0x000000342f167221 */ /* 0x004fe20000000000 */
[----:B---3--:R-:W-:-:S03]  /*1dc0*/  FADD R24, R53, R24 ;  /* 0x0000001835187221 */ /* 0x008fc60000000000 */
[----:B------:R-:W-:Y:S04]  /*1dd0*/  @P0 STS [R44+0x1000], R23 ;  /* 0x001000172c000388 */ /* 0x000fe80000000800 */
[----:B------:R-:W-:Y:S04]  /*1de0*/  @P0 STS [R45+0x1000], R20 ;  /* 0x001000142d000388 */ /* 0x000fe80000000800 */
[----:B------:R-:W-:Y:S04]  /*1df0*/  @P0 STS [R83+0x1000], R22 ;  /* 0x0010001653000388 */ /* 0x000fe80000000800 */
[----:B------:R-:W-:Y:S01]  /*1e00*/  @P0 STS [R117+0x1000], R24 ;  /* 0x0010001875000388 */ /* 0x000fe20000000800 */
[----:B------:R-:W-:Y:S06]  /*1e10*/  BAR.SYNC.DEFER_BLOCKING 0x0 ;  /* 0x0000000000007b1d */ /* 0x000fec0000010000 */
[----:B------:R-:W0:Y:S04]  /*1e20*/  @!P6 LDS R70, [R116+0x1000] ;  /* 0x001000007446e984 */ /* 0x000e280000000800 */
[----:B0-----:R-:W0:Y:S02]  /*1e30*/  SHFL.BFLY PT, R21, R70, 0x1, 0x1f ;  /* 0x0c201f0046157f89 */ /* 0x001e2400000e0000 */
[----:B0-----:R-:W-:-:S05]  /*1e40*/  FADD R21, R70, R21 ;  /* 0x0000001546157221 */ /* 0x001fca0000000000 */
[----:B------:R0:W-:Y:S01]  /*1e50*/  @P1 STS [R116+0x1000], R21 ;  /* 0x0010001574001388 */ /* 0x0001e20000000800 */
[C---:B------:R-:W-:Y:S01]  /*1e60*/  IMAD.WIDE R46, R5.reuse, 0x2, R94 ;  /* 0x00000002052e7825 */ /* 0x040fe200078e025e */
[----:B------:R-:W-:Y:S03]  /*1e70*/  BAR.SYNC.DEFER_BLOCKING 0x0 ;  /* 0x0000000000007b1d */ /* 0x000fe60000010000 */
[----:B------:R-:W-:-:S04]  /*1e80*/  IMAD.WIDE R44, R5, 0x2, R92 ;  /* 0x00000002052c7825 */ /* 0x000fc800078e025c */
[----:B------:R-:W-:-:S04]  /*1e90*/  IMAD.WIDE R54, R5, 0x2, R98 ;  /* 0x0000000205367825 */ /* 0x000fc800078e0262 */
[----:B------:R-:W-:-:S04]  /*1ea0*/  IMAD.WIDE R52, R5, 0x2, R96 ;  /* 0x0000000205347825 */ /* 0x000fc800078e0260 */
[----:B------:R-:W-:-:S04]  /*1eb0*/  IMAD.WIDE R24, R5, 0x2, R90 ;  /* 0x0000000205187825 */ /* 0x000fc800078e025a */
[----:B0-----:R-:W-:-:S04]  /*1ec0*/  IMAD.WIDE R20, R5, 0x2, R88 ;  /* 0x0000000205147825 */ /* 0x001fc800078e0258 */
[C---:B------:R-:W-:Y:S01]  /*1ed0*/  IMAD.WIDE R22, R5.reuse, 0x2, R86 ;  /* 0x0000000205167825 */ /* 0x040fe200078e0256 */
[----:B------:R-:W2:Y:S03]  /*1ee0*/  LDG.E.U16 R83, desc[UR10][R54.64] ;  /* 0x0000000a36537981 */ /* 0x000ea6000c1e1500 */
[----:B------:R-:W-:Y:S01]  /*1ef0*/  IMAD.WIDE R26, R5, 0x2, R84 ;  /* 0x00000002051a7825 */ /* 0x000fe200078e0254 */
[----:B------:R0:W3:Y:S04]  /*1f00*/  LDG.E.U16 R117, desc[UR10][R52.64] ;  /* 0x0000000a34757981 */ /* 0x0000e8000c1e1500 */
[----:B------:R-:W4:Y:S04]  /*1f10*/  LDG.E.U16 R47, desc[UR10][R46.64] ;  /* 0x0000000a2e2f7981 */ /* 0x000f28000c1e1500 */
[----:B------:R-:W5:Y:S04]  /*1f20*/  LDG.E.U16 R45, desc[UR10][R44.64] ;  /* 0x0000000a2c2d7981 */ /* 0x000f68000c1e1500 */
[----:B------:R1:W5:Y:S04]  /*1f30*/  LDG.E.U16 R119, desc[UR10][R24.64] ;  /* 0x0000000a18777981 */ /* 0x000368000c1e1500 */
[----:B------:R-:W5:Y:S04]  /*1f40*/  LDG.E.U16 R121, desc[UR10][R20.64] ;  /* 0x0000000a14797981 */ /* 0x000f68000c1e1500 */
[----:B------:R-:W5:Y:S04]  /*1f50*/  LDG.E.U16 R123, desc[UR10][R22.64] ;  /* 0x0000000a167b7981 */ /* 0x000f68000c1e1500 */
[----:B------:R1:W5:Y:S04]  /*1f60*/  LDG.E.U16 R125, desc[UR10][R26.64] ;  /* 0x0000000a1a7d7981 */ /* 0x000368000c1e1500 */
[----:B0-----:R-:W0:Y:S04]  /*1f70*/  LDS R53, [R62+0x1000] ;  /* 0x001000003e357984 */ /* 0x001e280000000800 */
[----:B------:R-:W0:Y:S04]  /*1f80*/  LDS R52, [R59+0x1000] ;  /* 0x001000003b347984 */ /* 0x000e280000000800 */
[----:B------:R-:W0:Y:S04]  /*1f90*/  LDS R55, [R57+0x1000] ;  /* 0x0010000039377984 */ /* 0x000e280000000800 */
[----:B------:R1:W0:Y:S01]  /*1fa0*/  LDS R54, [R56+0x1000] ;  /* 0x0010000038367984 */ /* 0x0002220000000800 */
[----:B------:R-:W-:Y:S01]  /*1fb0*/  BAR.SYNC.DEFER_BLOCKING 0x0 ;  /* 0x0000000000007b1d */ /* 0x000fe20000010000 */
[----:B-1----:R-:W-:-:S02]  /*1fc0*/  F2FP.BF16.F32.PACK_AB R24, R61, R58 ;  /* 0x0000003a3d18723e */ /* 0x002fc400000010ff */
[----:B------:R-:W-:Y:S02]  /*1fd0*/  F2FP.BF16.F32.PACK_AB R25, R63, R60 ;  /* 0x0000003c3f19723e */ /* 0x000fe400000010ff */
[----:B------:R-:W-:Y:S02]  /*1fe0*/  F2FP.BF16.F32.PACK_AB R26, R65, R64 ;  /* 0x00000040411a723e */ /* 0x000fe400000010ff */
[----:B------:R-:W-:Y:S01]  /*1ff0*/  F2FP.BF16.F32.PACK_AB R27, R67, R66 ;  /* 0x00000042431b723e */ /* 0x000fe200000010ff */
[----:B------:R-:W-:Y:S01]  /*2000*/  FADD R56, -R49, R82 ;  /* 0x0000005231387221 */ /* 0x000fe20000000100 */
[----:B------:R-:W-:-:S03]  /*2010*/  FADD R58, -R51, R80 ;  /* 0x00000050333a7221 */ /* 0x000fc60000000100 */
[----:B------:R-:W-:Y:S01]  /*2020*/  FMUL R57, R56, 1.4426950216293334961 ;  /* 0x3fb8aa3b38397820 */ /* 0x000fe20000400000 */
[----:B------:R-:W-:Y:S01]  /*2030*/  FADD R56, -R48, R81 ;  /* 0x0000005130387221 */ /* 0x000fe20000000100 */
[----:B------:R-:W-:Y:S01]  /*2040*/  FMUL R59, R58, 1.4426950216293334961 ;  /* 0x3fb8aa3b3a3b7820 */ /* 0x000fe20000400000 */
[----:B------:R-:W-:Y:S02]  /*2050*/  FADD R58, -R50, R79 ;  /* 0x0000004f323a7221 */ /* 0x000fe40000000100 */
[----:B------:R-:W-:Y:S02]  /*2060*/  FMUL R56, R56, 1.4426950216293334961 ;  /* 0x3fb8aa3b38387820 */ /* 0x000fe40000400000 */
[----:B------:R-:W-:Y:S01]  /*2070*/  FMUL R58, R58, 1.4426950216293334961 ;  /* 0x3fb8aa3b3a3a7820 */ /* 0x000fe20000400000 */
[----:B------:R-:W1:Y:S08]  /*2080*/  MUFU.EX2 R57, R57 ;  /* 0x0000003900397308 */ /* 0x000e700000000800 */
[----:B------:R-:W0:Y:S08]  /*2090*/  MUFU.EX2 R56, R56 ;  /* 0x0000003800387308 */ /* 0x000e300000000800 */
[----:B------:R-:W0:Y:S08]  /*20a0*/  MUFU.EX2 R59, R59 ;  /* 0x0000003b003b7308 */ /* 0x000e300000000800 */
[----:B------:R-:W0:Y:S01]  /*20b0*/  MUFU.EX2 R58, R58 ;  /* 0x0000003a003a7308 */ /* 0x000e220000000800 */
[C---:B-1----:R-:W-:Y:S01]  /*20c0*/  FMUL R32, R57.reuse, R32 ;  /* 0x0000002039207220 */ /* 0x042fe20000400000 */
[C---:B------:R-:W-:Y:S01]  /*20d0*/  FMUL R33, R57.reuse, R33 ;  /* 0x0000002139217220 */ /* 0x040fe20000400000 */
[C---:B------:R-:W-:Y:S01]  /*20e0*/  FMUL R40, R57.reuse, R40 ;  /* 0x0000002839287220 */ /* 0x040fe20000400000 */
[----:B------:R-:W-:Y:S01]  /*20f0*/  FMUL R41, R57, R41 ;  /* 0x0000002939297220 */ /* 0x000fe20000400000 */
[C---:B0-----:R-:W-:Y:S01]  /*2100*/  FMUL R34, R56.reuse, R34 ;  /* 0x0000002238227220 */ /* 0x041fe20000400000 */
[C---:B------:R-:W-:Y:S01]  /*2110*/  FMUL R35, R56.reuse, R35 ;  /* 0x0000002338237220 */ /* 0x040fe20000400000 */
[C---:B------:R-:W-:Y:S01]  /*2120*/  FMUL R42, R56.reuse, R42 ;  /* 0x0000002a382a7220 */ /* 0x040fe20000400000 */
[----:B------:R-:W-:Y:S01]  /*2130*/  FMUL R43, R56, R43 ;  /* 0x0000002b382b7220 */ /* 0x000fe20000400000 */
[----:B------:R-:W-:Y:S01]  /*2140*/  UIADD3 UR4, UP0, UR4, 0x10, URZ ;  /* 0x0000001004047890 */ /* 0x000fe2000ff1e03f */
[C---:B------:R-:W-:Y:S01]  /*2150*/  FMUL R36, R59.reuse, R36 ;  /* 0x000000243b247220 */ /* 0x040fe20000400000 */
[----:B------:R-:W-:-:S02]  /*2160*/  FMUL R37, R59, R37 ;  /* 0x000000253b257220 */ /* 0x000fc40000400000 */
[----:B------:R-:W-:Y:S01]  /*2170*/  UIADD3.X UR5, URZ, UR5, URZ, UP0, !UPT ;  /* 0x000000053f057290 */ /* 0x000fe200087fe43f */
[C---:B------:R-:W-:Y:S01]  /*2180*/  FMUL R38, R58.reuse, R38 ;  /* 0x000000263a267220 */ /* 0x040fe20000400000 */
[----:B------:R-:W-:Y:S01]  /*2190*/  FMUL R39, R58, R39 ;  /* 0x000000273a277220 */ /* 0x000fe20000400000 */
[----:B------:R-:W-:Y:S01]  /*21a0*/  ISETP.LE.U32.AND P2, PT, R74, UR4, PT ;  /* 0x000000044a007c0c */ /* 0x000fe2000bf43070 */
[C---:B------:R-:W-:Y:S01]  /*21b0*/  FMUL R28, R59.reuse, R28 ;  /* 0x0000001c3b1c7220 */ /* 0x040fe20000400000 */
[C---:B------:R-:W-:Y:S01]  /*21c0*/  FMUL R29, R59.reuse, R29 ;  /* 0x0000001d3b1d7220 */ /* 0x040fe20000400000 */
[C---:B------:R-:W-:Y:S01]  /*21d0*/  FMUL R30, R58.reuse, R30 ;  /* 0x0000001e3a1e7220 */ /* 0x040fe20000400000 */
[C---:B------:R-:W-:Y:S01]  /*21e0*/  FMUL R31, R58.reuse, R31 ;  /* 0x0000001f3a1f7220 */ /* 0x040fe20000400000 */
[----:B------:R-:W-:Y:S01]  /*21f0*/  FFMA R6, R58, R6, R53 ;  /* 0x000000063a067223 */ /* 0x000fe20000000035 */
[----:B------:R-:W-:Y:S01]  /*2200*/  FFMA R71, R59, R71, R52 ;  /* 0x000000473b477223 */ /* 0x000fe20000000034 */
[----:B------:R-:W-:Y:S01]  /*2210*/  FFMA R72, R56, R72, R55 ;  /* 0x0000004838487223 */ /* 0x000fe20000000037 */
[----:B------:R-:W-:Y:S01]  /*2220*/  FFMA R73, R57, R73, R54 ;  /* 0x0000004939497223 */ /* 0x000fe20000000036 */
[----:B------:R-:W-:-:S02]  /*2230*/  IMAD.MOV.U32 R82, RZ, RZ, R49 ;  /* 0x000000ffff527224 */ /* 0x000fc400078e0031 */
[----:B------:R-:W-:Y:S02]  /*2240*/  IMAD.MOV.U32 R81, RZ, RZ, R48 ;  /* 0x000000ffff517224 */ /* 0x000fe400078e0030 */
[----:B------:R-:W-:Y:S02]  /*2250*/  IMAD.MOV.U32 R80, RZ, RZ, R51 ;  /* 0x000000ffff507224 */ /* 0x000fe400078e0033 */
[----:B------:R-:W-:Y:S01]  /*2260*/  IMAD.MOV.U32 R79, RZ, RZ, R50 ;  /* 0x000000ffff4f7224 */ /* 0x000fe200078e0032 */
[----:B--2---:R-:W-:Y:S04]  /*2270*/  STS.U16 [R76+UR6+0x1000], R83 ;  /* 0x001000534c007988 */ /* 0x004fe80008000406 */
[----:B---3--:R-:W-:Y:S04]  /*2280*/  STS.U16 [R76+UR6+0x1100], R117 ;  /* 0x001100754c007988 */ /* 0x008fe80008000406 */
[----:B----4-:R-:W-:Y:S04]  /*2290*/  STS.U16 [R76+UR6+0x1200], R47 ;  /* 0x0012002f4c007988 */ /* 0x010fe80008000406 */
[----:B-----5:R-:W-:Y:S04]  /*22a0*/  STS.U16 [R76+UR6+0x1300], R45 ;  /* 0x0013002d4c007988 */ /* 0x020fe80008000406 */
[----:B------:R-:W-:Y:S04]  /*22b0*/  STS.U16 [R76+UR6+0x1400], R119 ;  /* 0x001400774c007988 */ /* 0x000fe80008000406 */
[----:B------:R-:W-:Y:S04]  /*22c0*/  STS.U16 [R76+UR6+0x1500], R121 ;  /* 0x001500794c007988 */ /* 0x000fe80008000406 */
[----:B------:R-:W-:Y:S04]  /*22d0*/  STS.U16 [R76+UR6+0x1600], R123 ;  /* 0x0016007b4c007988 */ /* 0x000fe80008000406 */
[----:B------:R-:W-:Y:S04]  /*22e0*/  STS.U16 [R76+UR6+0x1700], R125 ;  /* 0x0017007d4c007988 */ /* 0x000fe80008000406 */
[----:B------:R-:W-:Y:S01]  /*22f0*/  STSM.16.M88.4 [R12+0x1800], R24 ;  /* 0x001800180c007844 */ /* 0x000fe20000000200 */
[----:B------:R-:W-:Y:S06]  /*2300*/  BAR.SYNC.DEFER_BLOCKING 0x0 ;  /* 0x0000000000007b1d */ /* 0x000fec0000010000 */
[----:B------:R-:W-:Y:S04]  /*2310*/  LDSM.16.M88.4 R44, [R17+UR6+0x1800] ;  /* 0x00180006112c783b */ /* 0x000fe80008000200 */
[----:B------:R-:W0:Y:S04]  /*2320*/  LDSM.16.M88.4 R20, [R14+0x1000] ;  /* 0x001000000e14783b */ /* 0x000e280000000200 */
[----:B------:R-:W1:Y:S01]  /*2330*/  LDSM.16.M88.4 R24, [R17+UR6+0x1a00] ;  /* 0x001a00061118783b */ /* 0x000e620008000200 */
[C---:B0-----:R-:W-:Y:S06]  /*2340*/  HMMA.16816.F32.BF16 R32, R44.reuse, R20, R32 ;  /* 0x000000142c20723c */ /* 0x041fec0000041820 */
[----:B------:R-:W-:Y:S01]  /*2350*/  HMMA.16816.F32.BF16 R40, R44, R22, R40 ;  /* 0x000000162c28723c */ /* 0x000fe20000041828 */
[----:B------:R-:W0:Y:S05]  /*2360*/  LDC R44, c[0x0][0x264] ;  /* 0x00009900ff2c7b82 */ /* 0x000e2a0000000800 */
[----:B-1----:R-:W-:Y:S03]  /*2370*/  HMMA.16816.F32.BF16 R36, R24, R20, R36 ;  /* 0x000000141824723c */ /* 0x002fe60000041824 */
[----:B------:R-:W1:Y:S04]  /*2380*/  LDC R46, c[0x0][0x254] ;  /* 0x00009500ff2e7b82 */ /* 0x000e680000000800 */
[----:B------:R-:W-:-:S05]  /*2390*/  IMAD.U32 R20, RZ, RZ, UR5 ;  /* 0x00000005ff147e24 */ /* 0x000fca000f8e00ff */
[----:B------:R-:W-:Y:S01]  /*23a0*/  ISETP.GE.U32.AND.EX P2, PT, R20, RZ, PT, P2 ;  /* 0x000000ff1400720c */ /* 0x000fe20003f46120 */
[----:B------:R-:W-:Y:S01]  /*23b0*/  HMMA.16816.F32.BF16 R28, R24, R22, R28 ;  /* 0x00000016181c723c */ /* 0x000fe2000004181c */
[----:B0-----:R-:W-:Y:S01]  /*23c0*/  IMAD R5, R44, 0x10, R5 ;  /* 0x000000102c057824 */ /* 0x001fe200078e0205 */
[----:B-1----:R-:W-:-:S10]  /*23d0*/  LEA R19, R46, R19, 0x4 ;  /* 0x000000132e137211 */ /* 0x002fd400078e20ff */
[----:B------:R-:W-:-:S12]  /*23e0*/  @!P2 BRA `(.L_x_1) ;  /* 0xffffffec009ca947 */ /* 0x000fd8000383ffff */
.L_x_0:
[C---:B------:R-:W-:Y:S01]  /*23f0*/  FMUL R7, R73.reuse, 8388608 ;  /* 0x4b00000049077820 */ /* 0x040fe20000400000 */
[----:B------:R-:W-:Y:S01]  /*2400*/  FSETP.GEU.AND P0, PT, R73, 1.175494350822287508e-38, PT ;  /* 0x008000004900780b */ /* 0x000fe20003f0e000 */
[----:B------:R-:W-:Y:S01]  /*2410*/  IMAD.MOV.U32 R20, RZ, RZ, R6 ;  /* 0x000000ffff147224 */ /* 0x000fe200078e0006 */
[----:B------:R-:W-:Y:S01]  /*2420*/  SHF.R.U32.HI R5, RZ, 0x1, R0 ;  /* 0x00000001ff057819 */ /* 0x000fe20000011600 */
[----:B------:R-:W-:Y:S01]  /*2430*/  FMUL R6, R71, 8388608 ;  /* 0x4b00000047067820 */ /* 0x000fe20000400000 */
[----:B------:R-:W-:Y:S01]  /*2440*/  FSEL R7, R7, R73, !P0 ;  /* 0x0000004907077208 */ /* 0x000fe20004000000 */
[----:B------:R-:W-:Y:S01]  /*2450*/  IMAD.MOV.U32 R21, RZ, RZ, R32 ;  /* 0x000000ffff157224 */ /* 0x000fe200078e0020 */
[----:B------:R-:W-:Y:S01]  /*2460*/  LOP3.LUT R10, R5, 0xc, RZ, 0xc0, !PT ;  /* 0x0000000c050a7812 */ /* 0x000fe200078ec0ff */
[----:B------:R-:W-:Y:S01]  /*2470*/  BAR.SYNC.DEFER_BLOCKING 0x0 ;  /* 0x0000000000007b1d */ /* 0x000fe20000010000 */
[C---:B------:R-:W-:Y:S01]  /*2480*/  FSETP.GEU.AND P3, PT, R20.reuse, 1.175494350822287508e-38, PT ;  /* 0x008000001400780b */ /* 0x040fe20003f6e000 */
[----:B------:R-:W-:Y:S01]  /*2490*/  VIADD R5, R7, 0xc0cafb0d ;  /* 0xc0cafb0d07057836 */ /* 0x000fe20000000000 */
[----:B------:R-:W-:Y:S01]  /*24a0*/  FSETP.GT.AND P6, PT, |R20|, 8.50705917302346158658e+37, PT ;  /* 0x7e8000001400780b */ /* 0x000fe20003fc4200 */
[----:B------:R-:W-:Y:S01]  /*24b0*/  IMAD.MOV.U32 R24, RZ, RZ, R29 ;  /* 0x000000ffff187224 */ /* 0x000fe200078e001d */
[----:B------:R-:W-:Y:S01]  /*24c0*/  FSEL R9, RZ, -23, P0 ;  /* 0xc1b80000ff097808 */ /* 0x000fe20000000000 */
[----:B------:R-:W-:Y:S01]  /*24d0*/  ULDC.64 UR4, c[0x0][0x270] ;  /* 0x00009c0000047ab9 */ /* 0x000fe20000000a00 */
[----:B0-----:R-:W-:Y:S01]  /*24e0*/  LOP3.LUT R14, R5, 0xff800000, RZ, 0xc0, !PT ;  /* 0xff800000050e7812 */ /* 0x001fe200078ec0ff */
[----:B------:R-:W-:Y:S01]  /*24f0*/  UIMAD UR4, UR7, UR4, URZ ;  /* 0x00000004070472a4 */ /* 0x000fe2000f8e023f */
[----:B------:R-:W-:-:S02]  /*2500*/  LEA R5, R2, UR6, 0x4 ;  /* 0x0000000602057c11 */ /* 0x000fc4000f8e20ff */
[----:B------:R-:W-:Y:S01]  /*2510*/  I2FP.F32.S32 R8, R14 ;  /* 0x0000000e00087245 */ /* 0x000fe20000201400 */
[----:B------:R-:W-:Y:S01]  /*2520*/  IMAD.IADD R14, R7, 0x1, -R14 ;  /* 0x00000001070e7824 */ /* 0x000fe200078e0a0e */
[----:B------:R-:W-:Y:S01]  /*2530*/  FSETP.GEU.AND P4, PT, |R20|, 1.175494350822287508e-38, PT ;  /* 0x008000001400780b */ /* 0x000fe20003f8e200 */
[----:B------:R-:W-:Y:S02]  /*2540*/  IMAD.IADD R2, R10, 0x1, R5 ;  /* 0x000000010a027824 */ /* 0x000fe400078e0205 */
[----:B------:R-:W-:Y:S01]  /*2550*/  FMUL R5, R20, 8388608 ;  /* 0x4b00000014057820 */ /* 0x000fe20000400000 */
[----:B------:R-:W-:Y:S01]  /*2560*/  FFMA.FTZ R9, R8, 1.1920928955078125e-07, R9 ;  /* 0x3400000008097823 */ /* 0x000fe20000010009 */
[----:B------:R-:W-:Y:S01]  /*2570*/  FSETP.GEU.AND P2, PT, R71, 1.175494350822287508e-38, PT ;  /* 0x008000004700780b */ /* 0x000fe20003f4e000 */
[C---:B------:R-:W-:Y:S01]  /*2580*/  FMUL R8, R72.reuse, 8388608 ;  /* 0x4b00000048087820 */ /* 0x040fe20000400000 */
[----:B------:R-:W-:Y:S01]  /*2590*/  FSETP.GEU.AND P1, PT, R72, 1.175494350822287508e-38, PT ;  /* 0x008000004800780b */ /* 0x000fe20003f2e000 */
[----:B------:R-:W-:Y:S01]  /*25a0*/  @P6 FMUL R31, R31, 0.25 ;  /* 0x3e8000001f1f6820 */ /* 0x000fe20000400000 */
[----:B------:R-:W-:Y:S01]  /*25b0*/  FSEL R5, R5, R20, !P3 ;  /* 0x0000001405057208 */ /* 0x000fe20005800000 */
[----:B------:R-:W-:Y:S01]  /*25c0*/  @P6 FMUL R20, R20, 0.25 ;  /* 0x3e80000014146820 */ /* 0x000fe20000400000 */
[----:B------:R-:W-:Y:S01]  /*25d0*/  FSETP.GT.AND P0, PT, |R72|, 8.50705917302346158658e+37, PT ;  /* 0x7e8000004800780b */ /* 0x000fe20003f04200 */
[----:B------:R-:W-:Y:S01]  /*25e0*/  @P6 FMUL R30, R30, 0.25 ;  /* 0x3e8000001e1e6820 */ /* 0x000fe20000400000 */
[----:B------:R-:W-:Y:S01]  /*25f0*/  FSEL R6, R6, R71, !P2 ;  /* 0x0000004706067208 */ /* 0x000fe20005000000 */
[----:B------:R-:W-:Y:S01]  /*2600*/  VIADD R16, R5, 0xc0cafb0d ;  /* 0xc0cafb0d05107836 */ /* 0x000fe20000000000 */
[----:B------:R-:W-:Y:S01]  /*2610*/  FSEL R8, R8, R72, !P1 ;  /* 0x0000004808087208 */ /* 0x000fe20004800000 */
[----:B------:R-:W-:Y:S01]  /*2620*/  @!P4 FMUL R20, R20, 16777216 ;  /* 0x4b8000001414c820 */ /* 0x000fe20000400000 */
[----:B------:R-:W-:Y:S01]  /*2630*/  @P6 FMUL R39, R39, 0.25 ;  /* 0x3e80000027276820 */ /* 0x000fe20000400000 */
[----:B------:R-:W-:Y:S01]  /*2640*/  VIADD R13, R6, 0xc0cafb0d ;  /* 0xc0cafb0d060d7836 */ /* 0x000fe20000000000 */
[----:B------:R-:W-:Y:S01]  /*2650*/  LOP3.LUT R18, R16, 0xff800000, RZ, 0xc0, !PT ;  /* 0xff80000010127812 */ /* 0x000fe200078ec0ff */
[----:B------:R-:W-:Y:S01]  /*2660*/  @P6 FMUL R38, R38, 0.25 ;  /* 0x3e80000026266820 */ /* 0x000fe20000400000 */
[----:B------:R-:W-:Y:S01]  /*2670*/  FSEL R16, RZ, -23, P3 ;  /* 0xc1b80000ff107808 */ /* 0x000fe20001800000 */
[----:B------:R-:W0:Y:S01]  /*2680*/  MUFU.RCP R20, R20 ;  /* 0x0000001400147308 */ /* 0x000e220000001000 */
[C---:B------:R-:W-:Y:S01]  /*2690*/  FSETP.GEU.AND P3, PT, |R72|.reuse, 1.175494350822287508e-38, PT ;  /* 0x008000004800780b */ /* 0x040fe20003f6e200 */
[----:B------:R-:W-:Y:S01]  /*26a0*/  @P0 FMUL R72, R72, 0.25 ;  /* 0x3e80000048480820 */ /* 0x000fe20000400000 */
[----:B------:R-:W-:Y:S01]  /*26b0*/  IADD3 R11, R8, -0x3f3504f3, RZ ;  /* 0xc0cafb0d080b7810 */ /* 0x000fe20007ffe0ff */
[----:B------:R-:W-:Y:S01]  /*26c0*/  @!P4 FMUL R31, R31, 16777216 ;  /* 0x4b8000001f1fc820 */ /* 0x000fe20000400000 */
[----:B------:R-:W-:Y:S01]  /*26d0*/  FSETP.GT.AND P6, PT, |R73|, 8.50705917302346158658e+37, PT ;  /* 0x7e8000004900780b */ /* 0x000fe20003fc4200 */
[----:B------:R-:W-:Y:S01]  /*26e0*/  @!P4 FMUL R30, R30, 16777216 ;  /* 0x4b8000001e1ec820 */ /* 0x000fe20000400000 */
[----:B------:R-:W-:Y:S01]  /*26f0*/  LOP3.LUT R15, R11, 0xff800000, RZ, 0xc0, !PT ;  /* 0xff8000000b0f7812 */ /* 0x000fe200078ec0ff */
[----:B------:R-:W-:Y:S01]  /*2700*/  @!P4 FMUL R39, R39, 16777216 ;  /* 0x4b8000002727c820 */ /* 0x000fe20000400000 */
[----:B------:R-:W-:Y:S01]  /*2710*/  LOP3.LUT R17, R13, 0xff800000, RZ, 0xc0, !PT ;  /* 0xff8000000d117812 */ /* 0x000fe200078ec0ff */
[----:B------:R-:W-:Y:S01]  /*2720*/  @!P4 FMUL R38, R38, 16777216 ;  /* 0x4b8000002626c820 */ /* 0x000fe20000400000 */
[----:B------:R-:W-:Y:S01]  /*2730*/  FSEL R12, RZ, -23, P2 ;  /* 0xc1b80000ff0c7808 */ /* 0x000fe20001000000 */
[----:B------:R-:W-:Y:S01]  /*2740*/  @P0 FMUL R43, R43, 0.25 ;  /* 0x3e8000002b2b0820 */ /* 0x000fe20000400000 */
[C---:B------:R-:W-:Y:S01]  /*2750*/  FSETP.GEU.AND P2, PT, |R73|.reuse, 1.175494350822287508e-38, PT ;  /* 0x008000004900780b */ /* 0x040fe20003f4e200 */
[----:B------:R-:W-:Y:S01]  /*2760*/  @!P3 FMUL R72, R72, 16777216 ;  /* 0x4b8000004848b820 */ /* 0x000fe20000400000 */
[----:B------:R-:W-:Y:S01]  /*2770*/  FSEL R10, RZ, -23, P1 ;  /* 0xc1b80000ff0a7808 */ /* 0x000fe20000800000 */
[----:B------:R-:W-:Y:S01]  /*2780*/  @P0 FMUL R42, R42, 0.25 ;  /* 0x3e8000002a2a0820 */ /* 0x000fe20000400000 */
[----:B------:R-:W-:Y:S01]  /*2790*/  I2FP.F32.S32 R11, R15 ;  /* 0x0000000f000b7245 */ /* 0x000fe20000201400 */
[----:B------:R-:W-:Y:S01]  /*27a0*/  @P6 FMUL R73, R73, 0.25 ;  /* 0x3e80000049496820 */ /* 0x000fe20000400000 */
[----:B------:R-:W-:Y:S01]  /*27b0*/  I2FP.F32.S32 R13, R17 ;  /* 0x00000011000d7245 */ /* 0x000fe20000201400 */
[C---:B0-----:R-:W-:Y:S01]  /*27c0*/  FMUL R22, R20.reuse, R39 ;  /* 0x0000002714167220 */ /* 0x041fe20000400000 */
[----:B------:R-:W-:Y:S01]  /*27d0*/  I2FP.F32.S32 R19, R18 ;  /* 0x0000001200137245 */ /* 0x000fe20000201400 */
[----:B------:R-:W-:Y:S01]  /*27e0*/  FFMA.FTZ R10, R11, 1.1920928955078125e-07, R10 ;  /* 0x340000000b0a7823 */ /* 0x000fe2000001000a */
[----:B------:R-:W-:Y:S01]  /*27f0*/  FSETP.GT.AND P1, PT, |R71|, 8.50705917302346158658e+37, PT ;  /* 0x7e8000004700780b */ /* 0x000fe20003f24200 */
[----:B------:R-:W-:Y:S01]  /*2800*/  FFMA.FTZ R11, R13, 1.1920928955078125e-07, R12 ;  /* 0x340000000d0b7823 */ /* 0x000fe2000001000c */
[----:B------:R-:W-:Y:S01]  /*2810*/  FSETP.GEU.AND P4, PT, |R71|, 1.175494350822287508e-38, PT ;  /* 0x008000004700780b */ /* 0x000fe20003f8e200 */
[----:B------:R-:W-:Y:S01]  /*2820*/  FFMA.FTZ R12, R19, 1.1920928955078125e-07, R16 ;  /* 0x34000000130c7823 */ /* 0x000fe20000010010 */
[----:B------:R-:W-:Y:S01]  /*2830*/  MOV R32, R34 ;  /* 0x0000002200207202 */ /* 0x000fe20000000f00 */
[----:B------:R-:W0:Y:S01]  /*2840*/  MUFU.RCP R19, R72 ;  /* 0x0000004800137308 */ /* 0x000e220000001000 */
[----:B------:R-:W-:Y:S01]  /*2850*/  @!P2 FMUL R73, R73, 16777216 ;  /* 0x4b8000004949a820 */ /* 0x000fe20000400000 */
[C---:B------:R-:W-:Y:S01]  /*2860*/  FMUL R13, R20.reuse, R31 ;  /* 0x0000001f140d7220 */ /* 0x040fe20000400000 */
[C---:B------:R-:W-:Y:S01]  /*2870*/  FMUL R16, R20.reuse, R30 ;  /* 0x0000001e14107220 */ /* 0x040fe20000400000 */
[----:B------:R-:W-:Y:S01]  /*2880*/  FMUL R23, R20, R38 ;  /* 0x0000002614177220 */ /* 0x000fe20000400000 */
[----:B------:R-:W-:Y:S01]  /*2890*/  @P0 FMUL R35, R35, 0.25 ;  /* 0x3e80000023230820 */ /* 0x000fe20000400000 */
[----:B------:R-:W-:Y:S01]  /*28a0*/  @P0 FMUL R32, R32, 0.25 ;  /* 0x3e80000020200820 */ /* 0x000fe20000400000 */
[----:B------:R-:W-:Y:S01]  /*28b0*/  @!P3 FMUL R43, R43, 16777216 ;  /* 0x4b8000002b2bb820 */ /* 0x000fe20000400000 */
[----:B------:R-:W1:Y:S01]  /*28c0*/  MUFU.RCP R20, R73 ;  /* 0x0000004900147308 */ /* 0x000e620000001000 */
[----:B------:R-:W-:Y:S01]  /*28d0*/  @P1 FMUL R71, R71, 0.25 ;  /* 0x3e80000047471820 */ /* 0x000fe20000400000 */
[----:B------:R-:W-:Y:S01]  /*28e0*/  @!P3 FMUL R42, R42, 16777216 ;  /* 0x4b8000002a2ab820 */ /* 0x000fe20000400000 */
[----:B------:R-:W-:Y:S01]  /*28f0*/  @!P3 FMUL R35, R35, 16777216 ;  /* 0x4b8000002323b820 */ /* 0x000fe20000400000 */
[----:B------:R-:W-:Y:S01]  /*2900*/  @!P3 FMUL R32, R32, 16777216 ;  /* 0x4b8000002020b820 */ /* 0x000fe20000400000 */
[----:B------:R-:W-:Y:S01]  /*2910*/  @!P4 FMUL R71, R71, 16777216 ;  /* 0x4b8000004747c820 */ /* 0x000fe20000400000 */
[----:B------:R-:W-:Y:S01]  /*2920*/  @P6 FMUL R40, R40, 0.25 ;  /* 0x3e80000028286820 */ /* 0x000fe20000400000 */
[----:B------:R-:W-:-:S02]  /*2930*/  IMAD.MOV.U32 R34, RZ, RZ, R28 ;  /* 0x000000ffff227224 */ /* 0x000fc400078e001c */
[----:B------:R-:W-:Y:S01]  /*2940*/  @P6 FMUL R41, R41, 0.25 ;  /* 0x3e80000029296820 */ /* 0x000fe20000400000 */
[C---:B0-----:R-:W-:Y:S01]  /*2950*/  FMUL R26, R19.reuse, R43 ;  /* 0x0000002b131a7220 */ /* 0x041fe20000400000 */
[C---:B------:R-:W-:Y:S01]  /*2960*/  FMUL R27, R19.reuse, R42 ;  /* 0x0000002a131b7220 */ /* 0x040fe20000400000 */
[C---:B------:R-:W-:Y:S01]  /*2970*/  FMUL R31, R19.reuse, R35 ;  /* 0x00000023131f7220 */ /* 0x040fe20000400000 */
[----:B------:R-:W-:Y:S01]  /*2980*/  FMUL R30, R19, R32 ;  /* 0x00000020131e7220 */ /* 0x000fe20000400000 */
[----:B------:R-:W-:Y:S01]  /*2990*/  @!P2 FMUL R40, R40, 16777216 ;  /* 0x4b8000002828a820 */ /* 0x000fe20000400000 */
[----:B------:R-:W0:Y:S01]  /*29a0*/  MUFU.RCP R19, R71 ;  /* 0x0000004700137308 */ /* 0x000e220000001000 */
[----:B------:R-:W-:Y:S01]  /*29b0*/  @P6 FMUL R33, R33, 0.25 ;  /* 0x3e80000021216820 */ /* 0x000fe20000400000 */
[----:B------:R-:W-:Y:S01]  /*29c0*/  @P6 FMUL R21, R21, 0.25 ;  /* 0x3e80000015156820 */ /* 0x000fe20000400000 */
[----:B-1----:R-:W-:Y:S01]  /*29d0*/  FMUL R29, R20, R40 ;  /* 0x00000028141d7220 */ /* 0x002fe20000400000 */
[----:B------:R-:W-:Y:S01]  /*29e0*/  @P1 FMUL R24, R24, 0.25 ;  /* 0x3e80000018181820 */ /* 0x000fe20000400000 */
[----:B------:R-:W1:Y:S01]  /*29f0*/  LDC R40, c[0x0][0x278] ;  /* 0x00009e00ff287b82 */ /* 0x000e620000000800 */
[----:B------:R-:W-:Y:S01]  /*2a00*/  @P1 FMUL R37, R37, 0.25 ;  /* 0x3e80000025251820 */ /* 0x000fe20000400000 */
[----:B------:R-:W-:Y:S01]  /*2a10*/  @!P2 FMUL R41, R41, 16777216 ;  /* 0x4b8000002929a820 */ /* 0x000fe20000400000 */
[----:B------:R-:W-:Y:S01]  /*2a20*/  @!P2 FMUL R33, R33, 16777216 ;  /* 0x4b8000002121a820 */ /* 0x000fe20000400000 */
[----:B------:R-:W-:Y:S01]  /*2a30*/  @!P2 FMUL R21, R21, 16777216 ;  /* 0x4b8000001515a820 */ /* 0x000fe20000400000 */
[----:B------:R-:W-:Y:S01]  /*2a40*/  @P1 FMUL R34, R34, 0.25 ;  /* 0x3e80000022221820 */ /* 0x000fe20000400000 */
[----:B------:R-:W-:Y:S01]  /*2a50*/  @P1 FMUL R36, R36, 0.25 ;  /* 0x3e80000024241820 */ /* 0x000fe20000400000 */
[----:B------:R-:W-:Y:S01]  /*2a60*/  @!P4 FMUL R24, R24, 16777216 ;  /* 0x4b8000001818c820 */ /* 0x000fe20000400000 */
[----:B------:R-:W-:Y:S01]  /*2a70*/  @!P4 FMUL R37, R37, 16777216 ;  /* 0x4b8000002525c820 */ /* 0x000fe20000400000 */
[C---:B------:R-:W-:Y:S01]  /*2a80*/  FMUL R28, R20.reuse, R41 ;  /* 0x00000029141c7220 */ /* 0x040fe20000400000 */
[C---:B------:R-:W-:Y:S01]  /*2a90*/  FMUL R33, R20.reuse, R33 ;  /* 0x0000002114217220 */ /* 0x040fe20000400000 */
[----:B------:R-:W-:Y:S01]  /*2aa0*/  FMUL R32, R20, R21 ;  /* 0x0000001514207220 */ /* 0x000fe20000400000 */
[----:B------:R-:W-:Y:S01]  /*2ab0*/  @!P4 FMUL R34, R34, 16777216 ;  /* 0x4b8000002222c820 */ /* 0x000fe20000400000 */
[----:B------:R-:W-:Y:S01]  /*2ac0*/  @!P4 FMUL R36, R36, 16777216 ;  /* 0x4b8000002424c820 */ /* 0x000fe20000400000 */
[C---:B0-----:R-:W-:Y:S01]  /*2ad0*/  FMUL R20, R19.reuse, R24 ;  /* 0x0000001813147220 */ /* 0x041fe20000400000 */
[C---:B------:R-:W-:Y:S01]  /*2ae0*/  FMUL R25, R19.reuse, R37 ;  /* 0x0000002513197220 */ /* 0x040fe20000400000 */
[C---:B------:R-:W-:Y:S01]  /*2af0*/  FMUL R21, R19.reuse, R34 ;  /* 0x0000002213157220 */ /* 0x040fe20000400000 */
[----:B------:R-:W-:Y:S01]  /*2b00*/  FMUL R24, R19, R36 ;  /* 0x0000002413187220 */ /* 0x000fe20000400000 */
[----:B------:R-:W-:Y:S01]  /*2b10*/  F2FP.BF16.F32.PACK_AB R32, R29, R32 ;  /* 0x000000201d20723e */ /* 0x000fe200000010ff */
[----:B------:R-:W-:Y:S01]  /*2b20*/  IMAD.IADD R15, R8, 0x1, -R15 ;  /* 0x00000001080f7824 */ /* 0x000fe200078e0a0f */
[----:B------:R-:W-:Y:S01]  /*2b30*/  F2FP.BF16.F32.PACK_AB R28, R28, R33 ;  /* 0x000000211c1c723e */ /* 0x000fe200000010ff */
[----:B------:R-:W-:Y:S01]  /*2b40*/  IMAD.IADD R18, R5, 0x1, -R18 ;  /* 0x0000000105127824 */ /* 0x000fe200078e0a12 */
[----:B------:R-:W-:Y:S01]  /*2b50*/  F2FP.BF16.F32.PACK_AB R20, R20, R25 ;  /* 0x000000191414723e */ /* 0x000fe200000010ff */
[----:B------:R-:W-:Y:S01]  /*2b60*/  STS [R3+UR6], R32 ;  /* 0x0000002003007988 */ /* 0x000fe20008000806 */
[----:B------:R-:W-:Y:S01]  /*2b70*/  SHF.R.U32.HI R25, RZ, 0x5, R0 ;  /* 0x00000005ff197819 */ /* 0x000fe20000011600 */
[----:B------:R-:W-:Y:S01]  /*2b80*/  FADD R14, R14, -1 ;  /* 0xbf8000000e0e7421 */ /* 0x000fe20000000000 */
[----:B------:R-:W-:Y:S01]  /*2b90*/  F2FP.BF16.F32.PACK_AB R23, R16, R23 ;  /* 0x000000171017723e */ /* 0x000fe200000010ff */
[----:B------:R0:W-:Y:S01]  /*2ba0*/  STS [R3+UR6+0x80], R28 ;  /* 0x0000801c03007988 */ /* 0x0001e20008000806 */
[----:B------:R-:W-:Y:S01]  /*2bb0*/  F2FP.BF16.F32.PACK_AB R27, R27, R30 ;  /* 0x0000001e1b1b723e */ /* 0x000fe200000010ff */
[----:B------:R-:W-:Y:S01]  /*2bc0*/  IMAD.MOV.U32 R30, RZ, RZ, 0x3dc6b27f ;  /* 0x3dc6b27fff1e7424 */ /* 0x000fe200078e00ff */
[----:B------:R-:W-:Y:S01]  /*2bd0*/  F2FP.BF16.F32.PACK_AB R26, R26, R31 ;  /* 0x0000001f1a1a723e */ /* 0x000fe200000010ff */
[----:B------:R-:W-:Y:S01]  /*2be0*/  FADD R15, R15, -1 ;  /* 0xbf8000000f0f7421 */ /* 0x000fe20000000000 */
[----:B------:R-:W-:Y:S01]  /*2bf0*/  F2FP.BF16.F32.PACK_AB R21, R21, R24 ;  /* 0x000000181515723e */ /* 0x000fe200000010ff */
[----:B------:R-:W2:Y:S01]  /*2c00*/  LDC.64 R42, c[0x0][0x228] ;  /* 0x00008a00ff2a7b82 */ /* 0x000ea20000000a00 */
[C---:B------:R-:W-:Y:S01]  /*2c10*/  LOP3.LUT R16, R3.reuse, 0x40, RZ, 0x3c, !PT ;  /* 0x0000004003107812 */ /* 0x040fe200078e3cff */
[----:B------:R-:W-:Y:S01]  /*2c20*/  USHF.L.U32 UR8, UR4, 0x1, URZ ;  /* 0x0000000104087899 */ /* 0x000fe2000800063f */
[----:B------:R-:W-:-:S02]  /*2c30*/  LOP3.LUT R19, R3, 0x4, RZ, 0x3c, !PT ;  /* 0x0000000403137812 */ /* 0x000fc400078e3cff */
[----:B------:R-:W-:Y:S01]  /*2c40*/  LOP3.LUT R24, R3, 0x44, RZ, 0x3c, !PT ;  /* 0x0000004403187812 */ /* 0x000fe200078e3cff */
[----:B------:R-:W-:Y:S01]  /*2c50*/  STS [R16+UR6+0x400], R27 ;  /* 0x0004001b10007988 */ /* 0x000fe20008000806 */
[----:B0-----:R-:W-:Y:S02]  /*2c60*/  SGXT.U32 R3, R25, 0x2 ;  /* 0x000000021903781a */ /* 0x001fe40000000000 */
[----:B------:R-:W-:Y:S01]  /*2c70*/  F2FP.BF16.F32.PACK_AB R22, R13, R22 ;  /* 0x000000160d16723e */ /* 0x000fe200000010ff */
[----:B------:R0:W-:Y:S01]  /*2c80*/  STS [R16+UR6+0x480], R26 ;  /* 0x0004801a10007988 */ /* 0x0001e20008000806 */
[-C--:B------:R-:W-:Y:S01]  /*2c90*/  FFMA.FTZ R13, R14, R30.reuse, -0.16845393180847167969 ;  /* 0xbe2c7f300e0d7423 */ /* 0x080fe2000001001e */
[----:B------:R-:W-:Y:S02]  /*2ca0*/  IADD3 R17, R6, -R17, RZ ;  /* 0x8000001106117210 */ /* 0x000fe40007ffe0ff */
[----:B------:R-:W-:Y:S01]  /*2cb0*/  STS [R19+UR6+0x800], R21 ;  /* 0x0008001513007988 */ /* 0x000fe20008000806 */
[----:B------:R-:W-:Y:S01]  /*2cc0*/  FFMA.FTZ R13, R14, R13, 0.1716887056827545166 ;  /* 0x3e2fcf2a0e0d7423 */ /* 0x000fe2000001000d */
[----:B------:R-:W-:Y:S01]  /*2cd0*/  ISETP.GE.U32.AND P6, PT, R8, 0x7f800000, PT ;  /* 0x7f8000000800780c */ /* 0x000fe20003fc6070 */
[----:B------:R-:W-:Y:S01]  /*2ce0*/  FADD R17, R17, -1 ;  /* 0xbf80000011117421 */ /* 0x000fe20000000000 */
[----:B------:R1:W-:Y:S01]  /*2cf0*/  STS [R19+UR6+0x880], R20 ;  /* 0x0008801413007988 */ /* 0x0003e20008000806 */
[C---:B------:R-:W-:Y:S01]  /*2d00*/  FFMA.FTZ R13, R14.reuse, R13, -0.17900948226451873779 ;  /* 0xbe374e430e0d7423 */ /* 0x040fe2000001000d */
[----:B0-----:R-:W-:Y:S01]  /*2d10*/  FFMA.FTZ R16, R15, R30, -0.16845393180847167969 ;  /* 0xbe2c7f300f107423 */ /* 0x001fe2000001001e */
[----:B------:R-:W-:Y:S01]  /*2d20*/  ISETP.GE.U32.AND P0, PT, R7, 0x7f800000, PT ;  /* 0x7f8000000700780c */ /* 0x000fe20003f06070 */
[----:B------:R-:W-:Y:S01]  /*2d30*/  STS [R24+UR6+0xc00], R23 ;  /* 0x000c001718007988 */ /* 0x000fe20008000806 */
[----:B------:R-:W-:Y:S01]  /*2d40*/  FFMA.FTZ R13, R14, R13, 0.20512372255325317383 ;  /* 0x3e520bf40e0d7423 */ /* 0x000fe2000001000d */
[----:B------:R-:W-:Y:S01]  /*2d50*/  FFMA.FTZ R16, R15, R16, 0.1716887056827545166 ;  /* 0x3e2fcf2a0f107423 */ /* 0x000fe20000010010 */
[----:B------:R-:W-:Y:S01]  /*2d60*/  ISETP.GE.U32.AND P3, PT, R6, 0x7f800000, PT ;  /* 0x7f8000000600780c */ /* 0x000fe20003f66070 */
[----:B------:R0:W-:Y:S01]  /*2d70*/  STS [R24+UR6+0xc80], R22 ;  /* 0x000c801618007988 */ /* 0x0001e20008000806 */
[----:B------:R-:W-:Y:S01]  /*2d80*/  FFMA.FTZ R13, R14, R13, -0.24046532809734344482 ;  /* 0xbe763c8b0e0d7423 */ /* 0x000fe2000001000d */
[----:B-1----:R-:W-:-:S02]  /*2d90*/  IMAD R19, R3, R40, RZ ;  /* 0x0000002803137224 */ /* 0x002fc400078e02ff */
[----:B------:R-:W-:Y:S01]  /*2da0*/  FADD R3, R18, -1 ;  /* 0xbf80000012037421 */ /* 0x000fe20000000000 */
[----:B------:R-:W-:Y:S01]  /*2db0*/  FFMA.FTZ R18, R17, R30, -0.16845393180847167969 ;  /* 0xbe2c7f3011127423 */ /* 0x000fe2000001001e */
[----:B------:R-:W-:Y:S01]  /*2dc0*/  FFMA.FTZ R16, R15, R16, -0.17900948226451873779 ;  /* 0xbe374e430f107423 */ /* 0x000fe20000010010 */
[C---:B------:R-:W-:Y:S01]  /*2dd0*/  FFMA.FTZ R13, R14.reuse, R13, 0.28857114911079406738 ;  /* 0x3e93bf990e0d7423 */ /* 0x040fe2000001000d */
[----:B------:R-:W-:Y:S01]  /*2de0*/  FFMA.FTZ R20, R3, R30, -0.16845393180847167969 ;  /* 0xbe2c7f3003147423 */ /* 0x000fe2000001001e */
[----:B------:R-:W-:Y:S01]  /*2df0*/  FFMA.FTZ R18, R17, R18, 0.1716887056827545166 ;  /* 0x3e2fcf2a11127423 */ /* 0x000fe20000010012 */
[----:B------:R-:W-:Y:S01]  /*2e00*/  FFMA.FTZ R16, R15, R16, 0.20512372255325317383 ;  /* 0x3e520bf40f107423 */ /* 0x000fe20000010010 */
[C---:B------:R-:W-:Y:S01]  /*2e10*/  FFMA.FTZ R13, R14.reuse, R13, -0.36067417263984680176 ;  /* 0xbeb8aa490e0d7423 */ /* 0x040fe2000001000d */
[----:B------:R-:W-:Y:S01]  /*2e20*/  FFMA.FTZ R20, R3, R20, 0.1716887056827545166 ;  /* 0x3e2fcf2a03147423 */ /* 0x000fe20000010014 */
[----:B------:R-:W-:Y:S01]  /*2e30*/  FFMA.FTZ R18, R17, R18, -0.17900948226451873779 ;  /* 0xbe374e4311127423 */ /* 0x000fe20000010012 */
[----:B------:R-:W-:Y:S01]  /*2e40*/  FFMA.FTZ R16, R15, R16, -0.24046532809734344482 ;  /* 0xbe763c8b0f107423 */ /* 0x000fe20000010010 */
[C---:B------:R-:W-:Y:S01]  /*2e50*/  FFMA.FTZ R13, R14.reuse, R13, 0.48089820146560668945 ;  /* 0x3ef6384a0e0d7423 */ /* 0x040fe2000001000d */
[----:B------:R-:W-:Y:S01]  /*2e60*/  FFMA.FTZ R20, R3, R20, -0.17900948226451873779 ;  /* 0xbe374e4303147423 */ /* 0x000fe20000010014 */
[----:B------:R-:W-:Y:S01]  /*2e70*/  FFMA.FTZ R18, R17, R18, 0.20512372255325317383 ;  /* 0x3e520bf411127423 */ /* 0x000fe20000010012 */
[----:B------:R-:W-:Y:S01]  /*2e80*/  FFMA.FTZ R16, R15, R16, 0.28857114911079406738 ;  /* 0x3e93bf990f107423 */ /* 0x000fe20000010010 */
[C---:B------:R-:W-:Y:S01]  /*2e90*/  FFMA.FTZ R13, R14.reuse, R13, -0.72134751081466674805 ;  /* 0xbf38aa3b0e0d7423 */ /* 0x040fe2000001000d */
[----:B------:R-:W-:Y:S01]  /*2ea0*/  FFMA.FTZ R20, R3, R20, 0.20512372255325317383 ;  /* 0x3e520bf403147423 */ /* 0x000fe20000010014 */
[----:B------:R-:W-:Y:S01]  /*2eb0*/  FFMA.FTZ R18, R17, R18, -0.24046532809734344482 ;  /* 0xbe763c8b11127423 */ /* 0x000fe20000010012 */
[----:B------:R-:W-:Y:S01]  /*2ec0*/  FFMA.FTZ R16, R15, R16, -0.36067417263984680176 ;  /* 0xbeb8aa490f107423 */ /* 0x000fe20000010010 */
[C---:B------:R-:W-:Y:S01]  /*2ed0*/  FMUL R13, R14.reuse, R13 ;  /* 0x0000000d0e0d7220 */ /* 0x040fe20000400000 */
[----:B------:R-:W-:Y:S01]  /*2ee0*/  FFMA.FTZ R20, R3, R20, -0.24046532809734344482 ;  /* 0xbe763c8b03147423 */ /* 0x000fe20000010014 */
[----:B------:R-:W-:Y:S01]  /*2ef0*/  FFMA.FTZ R18, R17, R18, 0.28857114911079406738 ;  /* 0x3e93bf9911127423 */ /* 0x000fe20000010012 */
[----:B------:R-:W-:Y:S01]  /*2f00*/  FFMA.FTZ R16, R15, R16, 0.48089820146560668945 ;  /* 0x3ef6384a0f107423 */ /* 0x000fe20000010010 */
[C---:B------:R-:W-:Y:S01]  /*2f10*/  FMUL R13, R14.reuse, R13 ;  /* 0x0000000d0e0d7220 */ /* 0x040fe20000400000 */
[----:B------:R-:W-:Y:S01]  /*2f20*/  FFMA.FTZ R20, R3, R20, 0.28857114911079406738 ;  /* 0x3e93bf9903147423 */ /* 0x000fe20000010014 */
[----:B------:R-:W-:Y:S01]  /*2f30*/  FFMA.FTZ R18, R17, R18, -0.36067417263984680176 ;  /* 0xbeb8aa4911127423 */ /* 0x000fe20000010012 */
[----:B------:R-:W-:Y:S01]  /*2f40*/  FFMA.FTZ R16, R15, R16, -0.72134751081466674805 ;  /* 0xbf38aa3b0f107423 */ /* 0x000fe20000010010 */
[----:B------:R-:W-:Y:S01]  /*2f50*/  FFMA.FTZ R14, R14, 1.4426950216293334961, R13 ;  /* 0x3fb8aa3b0e0e7823 */ /* 0x000fe2000001000d */
[----:B------:R-:W-:Y:S01]  /*2f60*/  FFMA.FTZ R20, R3, R20, -0.36067417263984680176 ;  /* 0xbeb8aa4903147423 */ /* 0x000fe20000010014 */
[----:B------:R-:W-:Y:S01]  /*2f70*/  FFMA.FTZ R18, R17, R18, 0.48089820146560668945 ;  /* 0x3ef6384a11127423 */ /* 0x000fe20000010012 */
[----:B------:R-:W-:Y:S01]  /*2f80*/  FMUL R16, R15, R16 ;  /* 0x000000100f107220 */ /* 0x000fe20000400000 */
[----:B------:R-:W-:Y:S01]  /*2f90*/  BAR.SYNC.DEFER_BLOCKING 0x0 ;  /* 0x0000000000007b1d */ /* 0x000fe20000010000 */
[----:B------:R-:W-:Y:S01]  /*2fa0*/  FFMA.FTZ R20, R3, R20, 0.48089820146560668945 ;  /* 0x3ef6384a03147423 */ /* 0x000fe20000010014 */
[----:B------:R-:W-:Y:S01]  /*2fb0*/  FFMA.FTZ R18, R17, R18, -0.72134751081466674805 ;  /* 0xbf38aa3b11127423 */ /* 0x000fe20000010012 */
[----:B------:R-:W-:Y:S01]  /*2fc0*/  FMUL R16, R15, R16 ;  /* 0x000000100f107220 */ /* 0x000fe20000400000 */
[----:B------:R-:W-:-:S02]  /*2fd0*/  IMAD R21, R40, 0x4, R19 ;  /* 0x0000000428157824 */ /* 0x000fc400078e0213 */
[----:B------:R-:W-:Y:S01]  /*2fe0*/  FFMA.FTZ R20, R3, R20, -0.72134751081466674805 ;  /* 0xbf38aa3b03147423 */ /* 0x000fe20000010014 */
[----:B------:R-:W-:Y:S01]  /*2ff0*/  FMUL R18, R17, R18 ;  /* 0x0000001211127220 */ /* 0x000fe20000400000 */
[----:B------:R-:W-:Y:S01]  /*3000*/  FFMA.FTZ R15, R15, 1.4426950216293334961, R16 ;  /* 0x3fb8aa3b0f0f7823 */ /* 0x000fe20000010010 */
[----:B0-----:R-:W-:Y:S02]  /*3010*/  IMAD R22, R40, 0x4, R21 ;  /* 0x0000000428167824 */ /* 0x001fe400078e0215 */
[----:B------:R-:W-:Y:S01]  /*3020*/  FMUL R20, R3, R20 ;  /* 0x0000001403147220 */ /* 0x000fe20000400000 */
[----:B------:R-:W-:Y:S01]  /*3030*/  FMUL R18, R17, R18 ;  /* 0x0000001211127220 */ /* 0x000fe20000400000 */
[----:B------:R-:W-:Y:S01]  /*3040*/  FADD R36, R10, R15 ;  /* 0x0000000f0a247221 */ /* 0x000fe20000000000 */
[----:B------:R-:W-:Y:S02]  /*3050*/  @P0 IMAD.MOV.U32 R10, RZ, RZ, 0x7f800000 ;  /* 0x7f800000ff0a0424 */ /* 0x000fe400078e00ff */
[----:B------:R-:W-:Y:S01]  /*3060*/  FMUL R20, R3, R20 ;  /* 0x0000001403147220 */ /* 0x000fe20000400000 */
[----:B------:R-:W-:Y:S01]  /*3070*/  FFMA.FTZ R18, R17, 1.4426950216293334961, R18 ;  /* 0x3fb8aa3b11127823 */ /* 0x000fe20000010012 */
[----:B------:R-:W-:Y:S01]  /*3080*/  FSETP.NEU.AND P2, PT, R7, RZ, PT ;  /* 0x000000ff0700720b */ /* 0x000fe20003f4d000 */
[----:B------:R-:W-:-:S02]  /*3090*/  IMAD R23, R40, 0x4, R22 ;  /* 0x0000000428177824 */ /* 0x000fc400078e0216 */
[----:B------:R-:W-:Y:S01]  /*30a0*/  FFMA.FTZ R13, R3, 1.4426950216293334961, R20 ;  /* 0x3fb8aa3b030d7823 */ /* 0x000fe20000010014 */
[----:B------:R-:W-:Y:S01]  /*30b0*/  FADD R3, R9, R14 ;  /* 0x0000000e09037221 */ /* 0x000fe20000000000 */
[----:B------:R-:W-:Y:S01]  /*30c0*/  @P6 MOV R9, 0x7f800000 ;  /* 0x7f80000000096802 */ /* 0x000fe20000000f00 */
[----:B------:R-:W-:Y:S01]  /*30d0*/  @P0 FFMA.FTZ R3, R7, R10, +INF ;  /* 0x7f80000007030423 */ /* 0x000fe2000001000a */
[----:B------:R-:W-:Y:S02]  /*30e0*/  IMAD R7, R77, UR5, RZ ;  /* 0x000000054d077c24 */ /* 0x000fe4000f8e02ff */
[----:B------:R-:W-:Y:S01]  /*30f0*/  FADD R37, R11, R18 ;  /* 0x000000120b257221 */ /* 0x000fe20000000000 */
[----:B------:R-:W-:Y:S02]  /*3100*/  IMAD R24, R40, 0x4, R23 ;  /* 0x0000000428187824 */ /* 0x000fe400078e0217 */
[----:B------:R-:W-:Y:S01]  /*3110*/  @P6 FFMA.FTZ R36, R8, R9, +INF ;  /* 0x7f80000008246423 */ /* 0x000fe20000010009 */
[----:B------:R-:W-:Y:S01]  /*3120*/  @P3 IMAD.MOV.U32 R9, RZ, RZ, 0x7f800000 ;  /* 0x7f800000ff093424 */ /* 0x000fe200078e00ff */
[----:B------:R-:W-:Y:S01]  /*3130*/  FSETP.NEU.AND P0, PT, R6, RZ, PT ;  /* 0x000000ff0600720b */ /* 0x000fe20003f0d000 */
[----:B------:R-:W-:Y:S01]  /*3140*/  UIMAD.WIDE UR4, UR4, 0x2, URZ ;  /* 0x00000002040478a5 */ /* 0x000fe2000f8e023f */
[----:B------:R-:W-:Y:S01]  /*3150*/  LOP3.LUT R30, R4, 0x4, RZ, 0x3c, !PT ;  /* 0x00000004041e7812 */ /* 0x000fe200078e3cff */
[----:B------:R-:W-:Y:S01]  /*3160*/  @P3 FFMA.FTZ R37, R6, R9, +INF ;  /* 0x7f80000006253423 */ /* 0x000fe20000010009 */
[C---:B------:R-:W-:Y:S01]  /*3170*/  IMAD.SHL.U32 R9, R7.reuse, 0x2, RZ ;  /* 0x0000000207097824 */ /* 0x040fe200078e00ff */
[----:B------:R-:W-:Y:S01]  /*3180*/  LEA R25, R40, R24, 0x2 ;  /* 0x0000001828197211 */ /* 0x000fe200078e10ff */
[----:B------:R-:W-:Y:S01]  /*3190*/  IMAD.HI R6, R7, 0x2, RZ ;  /* 0x0000000207067827 */ /* 0x000fe200078e02ff */
[----:B------:R-:W0:Y:S01]  /*31a0*/  LDS R41, [R4+UR6] ;  /* 0x0000000604297984 */ /* 0x000e220008000800 */
[----:B------:R-:W-:-:S02]  /*31b0*/  ISETP.GE.U32.AND P4, PT, R5, 0x7f800000, PT ;  /* 0x7f8000000500780c */ /* 0x000fc40003f86070 */
[----:B------:R-:W-:Y:S01]  /*31c0*/  FADD R38, R12, R13 ;  /* 0x0000000d0c267221 */ /* 0x000fe20000000000 */
[----:B--2---:R-:W-:Y:S01]  /*31d0*/  IADD3 R42, P3, P6, R9, UR8, R42 ;  /* 0x00000008092a7c10 */ /* 0x004fe2000fe7e02a */
[----:B------:R-:W1:Y:S01]  /*31e0*/  LDS R53, [R30+UR6] ;  /* 0x000000061e357984 */ /* 0x000e620008000800 */
[----:B------:R-:W-:Y:S01]  /*31f0*/  IMAD R26, R40, 0x4, R25 ;  /* 0x00000004281a7824 */ /* 0x000fe200078e0219 */
[----:B------:R-:W-:Y:S01]  /*3200*/  FSETP.NEU.AND P1, PT, R8, RZ, PT ;  /* 0x000000ff0800720b */ /* 0x000fe20003f2d000 */
[----:B------:R-:W-:Y:S01]  /*3210*/  ULDC UR4, c[0x0][0x27c] ;  /* 0x00009f0000047ab9 */ /* 0x000fe20000000800 */
[----:B------:R-:W-:Y:S01]  /*3220*/  IADD3.X R44, R6, UR5, R43, P3, P6 ;  /* 0x00000005062c7c10 */ /* 0x000fe20009fec42b */
[----:B------:R-:W-:Y:S01]  /*3230*/  LDS R55, [R30+UR6+0x100] ;  /* 0x000100061e377984 */ /* 0x000fe20008000800 */
[C---:B------:R-:W-:Y:S01]  /*3240*/  IMAD R27, R40.reuse, 0x4, R26 ;  /* 0x00000004281b7824 */ /* 0x040fe200078e021a */
[C---:B------:R-:W-:Y:S01]  /*3250*/  LEA R6, P3, R19.reuse, R42, 0x1 ;  /* 0x0000002a13067211 */ /* 0x040fe200078608ff */
[----:B------:R-:W-:Y:S01]  /*3260*/  UIMAD UR4, UR7, UR4, URZ ;  /* 0x00000004070472a4 */ /* 0x000fe2000f8e023f */
[----:B------:R-:W2:Y:S01]  /*3270*/  LDS R43, [R4+UR6+0x100] ;  /* 0x00010006042b7984 */ /* 0x000ea20008000800 */
[C---:B------:R-:W-:Y:S01]  /*3280*/  IMAD R28, R40.reuse, 0x4, R27 ;  /* 0x00000004281c7824 */ /* 0x040fe200078e021b */
[----:B------:R-:W-:Y:S01]  /*3290*/  @P4 MOV R8, 0x7f800000 ;  /* 0x7f80000000084802 */ /* 0x000fe20000000f00 */
[----:B------:R-:W-:Y:S01]  /*32a0*/  USHF.L.U32 UR7, UR4, 0x2, URZ ;  /* 0x0000000204077899 */ /* 0x000fe2000800063f */
[----:B------:R-:W3:Y:S01]  /*32b0*/  LDS R45, [R4+UR6+0x200] ;  /* 0x00020006042d7984 */ /* 0x000ee20008000800 */
[C---:B------:R-:W-:Y:S01]  /*32c0*/  IMAD R29, R40.reuse, 0x4, R28 ;  /* 0x00000004281d7824 */ /* 0x040fe200078e021c */
[----:B------:R-:W-:Y:S01]  /*32d0*/  LEA.HI.X.SX32 R7, R19, R44, 0x1, P3 ;  /* 0x0000002c13077211 */ /* 0x000fe200018f0eff */
[----:B------:R-:W-:Y:S01]  /*32e0*/  @P4 FFMA.FTZ R38, R5, R8, +INF ;  /* 0x7f80000005264423 */ /* 0x000fe20000010008 */
[----:B------:R-:W4:Y:S01]  /*32f0*/  LDS R57, [R30+UR6+0x200] ;  /* 0x000200061e397984 */ /* 0x000f220008000800 */
[C---:B------:R-:W-:Y:S01]  /*3300*/  IMAD R31, R40.reuse, 0x4, R29 ;  /* 0x00000004281f7824 */ /* 0x040fe200078e021d */
[-C--:B------:R-:W-:Y:S01]  /*3310*/  LEA R8, P6, R21, R42.reuse, 0x1 ;  /* 0x0000002a15087211 */ /* 0x080fe200078c08ff */
[----:B------:R-:W-:Y:S01]  /*3320*/  UIMAD.WIDE UR4, UR4, 0x4, URZ ;  /* 0x00000004040478a5 */ /* 0x000fe2000f8e023f */
[----:B------:R-:W5:Y:S01]  /*3330*/  LDS R47, [R4+UR6+0x300] ;  /* 0x00030006042f7984 */ /* 0x000f620008000800 */
[----:B------:R-:W-:Y:S01]  /*3340*/  IMAD R33, R40, 0x4, R31 ;  /* 0x0000000428217824 */ /* 0x000fe200078e021f */
[----:B------:R-:W-:-:S02]  /*3350*/  LEA R10, P4, R22, R42, 0x1 ;  /* 0x0000002a160a7211 */ /* 0x000fc400078808ff */
[----:B------:R4:W5:Y:S01]  /*3360*/  LDS R59, [R30+UR6+0x300] ;  /* 0x000300061e3b7984 */ /* 0x0009620008000800 */
[----:B------:R-:W-:Y:S01]  /*3370*/  LEA R12, P3, R23, R42, 0x1 ;  /* 0x0000002a170c7211 */ /* 0x000fe200078608ff */
[----:B------:R-:W-:Y:S01]  /*3380*/  IMAD R34, R40, 0x4, R33 ;  /* 0x0000000428227824 */ /* 0x000fe200078e0221 */
[----:B------:R-:W-:Y:S02]  /*3390*/  LEA.HI.X.SX32 R9, R21, R44, 0x1, P6 ;  /* 0x0000002c15097211 */ /* 0x000fe400030f0eff */
[----:B------:R-:W-:Y:S01]  /*33a0*/  LEA R14, P6, R24, R42, 0x1 ;  /* 0x0000002a180e7211 */ /* 0x000fe200078c08ff */
[----:B------:R-:W-:Y:S01]  /*33b0*/  IMAD R35, R40, 0x4, R34 ;  /* 0x0000000428237824 */ /* 0x000fe200078e0222 */
[----:B------:R-:W-:Y:S02]  /*33c0*/  LEA.HI.X.SX32 R11, R22, R44, 0x1, P4 ;  /* 0x0000002c160b7211 */ /* 0x000fe400020f0eff */
[----:B------:R-:W-:Y:S01]  /*33d0*/  LEA R16, P4, R25, R42, 0x1 ;  /* 0x0000002a19107211 */ /* 0x000fe200078808ff */
[----:B------:R-:W-:Y:S01]  /*33e0*/  IMAD R39, R40, 0x4, R35 ;  /* 0x0000000428277824 */ /* 0x000fe200078e0223 */
[----:B------:R-:W-:Y:S01]  /*33f0*/  LEA.HI.X.SX32 R13, R23, R44, 0x1, P3 ;  /* 0x0000002c170d7211 */ /* 0x000fe200018f0eff */
[----:B0-----:R-:W-:Y:S01]  /*3400*/  STG.E.U16 desc[UR10][R6.64], R41 ;  /* 0x0000002906007986 */ /* 0x001fe2000c10150a */
[----:B------:R-:W-:Y:S01]  /*3410*/  LEA R18, P3, R26, R42, 0x1 ;  /* 0x0000002a1a127211 */ /* 0x000fe200078608ff */
[----:B------:R-:W-:Y:S01]  /*3420*/  IMAD R40, R40, 0x4, R39 ;  /* 0x0000000428287824 */ /* 0x000fe200078e0227 */
[----:B------:R-:W-:Y:S01]  /*3430*/  LEA.HI.X.SX32 R15, R24, R44, 0x1, P6 ;  /* 0x0000002c180f7211 */ /* 0x000fe200030f0eff */
[----:B-1----:R-:W-:Y:S01]  /*3440*/  STG.E.U16 desc[UR10][R8.64], R53 ;  /* 0x0000003508007986 */ /* 0x002fe2000c10150a */
[----:B------:R-:W-:-:S02]  /*3450*/  LEA R20, P6, R27, R42, 0x1 ;  /* 0x0000002a1b147211 */ /* 0x000fc400078c08ff */
[----:B------:R-:W-:Y:S02]  /*3460*/  LEA.HI.X.SX32 R17, R25, R44, 0x1, P4 ;  /* 0x0000002c19117211 */ /* 0x000fe400020f0eff */
[----:B------:R-:W-:Y:S02]  /*3470*/  LEA R22, P4, R28, R42, 0x1 ;  /* 0x0000002a1c167211 */ /* 0x000fe400078808ff */
[----:B------:R-:W-:Y:S01]  /*3480*/  LEA.HI.X.SX32 R19, R26, R44, 0x1, P3 ;  /* 0x0000002c1a137211 */ /* 0x000fe200018f0eff */
[----:B--2---:R-:W-:Y:S01]  /*3490*/  STG.E.U16 desc[UR10][R10.64], R43 ;  /* 0x0000002b0a007986 */ /* 0x004fe2000c10150a */
[----:B------:R-:W-:Y:S02]  /*34a0*/  LEA R24, P3, R29, R42, 0x1 ;  /* 0x0000002a1d187211 */ /* 0x000fe400078608ff */
[----:B------:R-:W-:Y:S01]  /*34b0*/  LEA.HI.X.SX32 R21, R27, R44, 0x1, P6 ;  /* 0x0000002c1b157211 */ /* 0x000fe200030f0eff */
[----:B------:R0:W-:Y:S01]  /*34c0*/  STG.E.U16 desc[UR10][R12.64], R55 ;  /* 0x000000370c007986 */ /* 0x0001e2000c10150a */
[----:B------:R-:W-:-:S02]  /*34d0*/  LEA R26, P6, R31, R42, 0x1 ;  /* 0x0000002a1f1a7211 */ /* 0x000fc400078c08ff */
[----:B------:R-:W-:Y:S01]  /*34e0*/  LEA.HI.X.SX32 R23, R28, R44, 0x1, P4 ;  /* 0x0000002c1c177211 */ /* 0x000fe200020f0eff */
[----:B---3--:R1:W-:Y:S01]  /*34f0*/  STG.E.U16 desc[UR10][R14.64], R45 ;  /* 0x0000002d0e007986 */ /* 0x0083e2000c10150a */
[----:B------:R-:W-:Y:S02]  /*3500*/  LEA R28, P4, R33, R42, 0x1 ;  /* 0x0000002a211c7211 */ /* 0x000fe400078808ff */
[----:B------:R-:W-:Y:S01]  /*3510*/  LEA.HI.X.SX32 R25, R29, R44, 0x1, P3 ;  /* 0x0000002c1d197211 */ /* 0x000fe200018f0eff */
[----:B----4-:R2:W-:Y:S01]  /*3520*/  STG.E.U16 desc[UR10][R16.64], R57 ;  /* 0x0000003910007986 */ /* 0x0105e2000c10150a */
[----:B------:R-:W-:Y:S02]  /*3530*/  LEA R30, P3, R34, R42, 0x1 ;  /* 0x0000002a221e7211 */ /* 0x000fe400078608ff */
[----:B------:R-:W-:Y:S01]  /*3540*/  LEA.HI.X.SX32 R27, R31, R44, 0x1, P6 ;  /* 0x0000002c1f1b7211 */ /* 0x000fe200030f0eff */
[----:B-----5:R3:W-:Y:S01]  /*3550*/  STG.E.U16 desc[UR10][R18.64], R47 ;  /* 0x0000002f12007986 */ /* 0x0207e2000c10150a */
[----:B------:R-:W-:Y:S01]  /*3560*/  LEA R32, P6, R35, R42, 0x1 ;  /* 0x0000002a23207211 */ /* 0x000fe200078c08ff */
[----:B0-----:R-:W0:Y:S01]  /*3570*/  LDC.64 R12, c[0x0][0x230] ;  /* 0x00008c00ff0c7b82 */ /* 0x001e220000000a00 */
[----:B------:R-:W-:Y:S01]  /*3580*/  PRMT R11, R41, 0x7632, R11 ;  /* 0x00007632290b7816 */ /* 0x000fe2000000000b */
[----:B------:R-:W-:Y:S01]  /*3590*/  STG.E.U16 desc[UR10][R20.64], R59 ;  /* 0x0000003b14007986 */ /* 0x000fe2000c10150a */
[----:B------:R-:W-:-:S02]  /*35a0*/  LEA.HI.X.SX32 R29, R33, R44, 0x1, P4 ;  /* 0x0000002c211d7211 */ /* 0x000fc400020f0eff */
[----:B------:R-:W-:Y:S01]  /*35b0*/  PRMT R7, R53, 0x7632, R7 ;  /* 0x0000763235077816 */ /* 0x000fe20000000007 */
[----:B------:R-:W-:Y:S01]  /*35c0*/  STG.E.U16 desc[UR10][R22.64], R11 ;  /* 0x0000000b16007986 */ /* 0x000fe2000c10150a */
[----:B------:R-:W-:Y:S02]  /*35d0*/  LEA R4, P4, R39, R42, 0x1 ;  /* 0x0000002a27047211 */ /* 0x000fe400078808ff */
[----:B------:R-:W-:Y:S01]  /*35e0*/  LEA.HI.X.SX32 R31, R34, R44, 0x1, P3 ;  /* 0x0000002c221f7211 */ /* 0x000fe200018f0eff */
[----:B------:R-:W-:Y:S01]  /*35f0*/  STG.E.U16 desc[UR10][R24.64], R7 ;  /* 0x0000000718007986 */ /* 0x000fe2000c10150a */
[----:B------:R-:W-:Y:S02]  /*3600*/  PRMT R6, R43, 0x7632, R6 ;  /* 0x000076322b067816 */ /* 0x000fe40000000006 */
[----:B------:R-:W-:Y:S02]  /*3610*/  LEA R34, P3, R40, R42, 0x1 ;  /* 0x0000002a28227211 */ /* 0x000fe400078608ff */
[----:B------:R-:W-:Y:S01]  /*3620*/  PRMT R9, R55, 0x7632, R9 ;  /* 0x0000763237097816 */ /* 0x000fe20000000009 */
[----:B------:R4:W-:Y:S01]  /*3630*/  STG.E.U16 desc[UR10][R26.64], R6 ;  /* 0x000000061a007986 */ /* 0x0009e2000c10150a */
[----:B------:R-:W-:-:S02]  /*3640*/  LEA.HI.X.SX32 R33, R35, R44, 0x1, P6 ;  /* 0x0000002c23217211 */ /* 0x000fc400030f0eff */
[----:B-1----:R-:W-:Y:S01]  /*3650*/  PRMT R15, R45, 0x7632, R15 ;  /* 0x000076322d0f7816 */ /* 0x002fe2000000000f */
[----:B------:R1:W-:Y:S01]  /*3660*/  STG.E.U16 desc[UR10][R28.64], R9 ;  /* 0x000000091c007986 */ /* 0x0003e2000c10150a */
[----:B------:R-:W-:Y:S02]  /*3670*/  FSETP.NEU.AND P6, PT, R5, RZ, PT ;  /* 0x000000ff0500720b */ /* 0x000fe40003fcd000 */
[----:B--2---:R-:W-:Y:S01]  /*3680*/  PRMT R16, R57, 0x7632, R16 ;  /* 0x0000763239107816 */ /* 0x004fe20000000010 */
[----:B------:R-:W-:Y:S01]  /*3690*/  STG.E.U16 desc[UR10][R30.64], R15 ;  /* 0x0000000f1e007986 */ /* 0x000fe2000c10150a */
[-C--:B------:R-:W-:Y:S02]  /*36a0*/  LEA.HI.X.SX32 R5, R39, R44.reuse, 0x1, P4 ;  /* 0x0000002c27057211 */ /* 0x080fe400020f0eff */
[----:B---3--:R-:W-:Y:S01]  /*36b0*/  PRMT R47, R47, 0x7632, R47 ;  /* 0x000076322f2f7816 */ /* 0x008fe2000000002f */
[----:B------:R-:W-:Y:S01]  /*36c0*/  STG.E.U16 desc[UR10][R32.64], R16 ;  /* 0x0000001020007986 */ /* 0x000fe2000c10150a */
[----:B------:R-:W-:-:S02]  /*36d0*/  LEA.HI.X.SX32 R35, R40, R44, 0x1, P3 ;  /* 0x0000002c28237211 */ /* 0x000fc400018f0eff */
[----:B------:R-:W-:Y:S01]  /*36e0*/  PRMT R17, R59, 0x7632, R17 ;  /* 0x000076323b117816 */ /* 0x000fe20000000011 */
[----:B------:R2:W-:Y:S01]  /*36f0*/  STG.E.U16 desc[UR10][R4.64], R47 ;  /* 0x0000002f04007986 */ /* 0x0005e2000c10150a */
[----:B------:R-:W-:Y:S02]  /*3700*/  FSEL R8, R3, -INF , P2 ;  /* 0xff80000003087808 */ /* 0x000fe40001000000 */
[----:B------:R-:W-:Y:S01]  /*3710*/  FSEL R3, R36, -INF , P1 ;  /* 0xff80000024037808 */ /* 0x000fe20000800000 */
[----:B------:R3:W-:Y:S01]  /*3720*/  STG.E.U16 desc[UR10][R34.64], R17 ;  /* 0x0000001122007986 */ /* 0x0007e2000c10150a */
[----:B----4-:R-:W-:Y:S01]  /*3730*/  FSEL R6, R37, -INF , P0 ;  /* 0xff80000025067808 */ /* 0x010fe20000000000 */
[----:B------:R-:W-:Y:S01]  /*3740*/  FFMA R8, R8, 0.69314718246459960938, R49 ;  /* 0x3f31721808087823 */ /* 0x000fe20000000031 */
[----:B------:R-:W-:Y:S01]  /*3750*/  LOP3.LUT R0, R0, 0x1c, RZ, 0xc0, !PT ;  /* 0x0000001c00007812 */ /* 0x000fe200078ec0ff */
[----:B-1----:R-:W-:Y:S01]  /*3760*/  FFMA R9, R3, 0.69314718246459960938, R48 ;  /* 0x3f31721803097823 */ /* 0x002fe20000000030 */
[----:B------:R-:W-:Y:S01]  /*3770*/  FSEL R3, R38, -INF , P6 ;  /* 0xff80000026037808 */ /* 0x000fe20003000000 */
[----:B------:R-:W-:Y:S01]  /*3780*/  FFMA R10, R6, 0.69314718246459960938, R51 ;  /* 0x3f317218060a7823 */ /* 0x000fe20000000033 */
[----:B--2---:R-:W-:-:S03]  /*3790*/  IMAD.SHL.U32 R5, R77, 0x4, RZ ;  /* 0x000000044d057824 */ /* 0x004fc600078e00ff */
[----:B------:R-:W-:Y:S01]  /*37a0*/  FFMA R11, R3, 0.69314718246459960938, R50 ;  /* 0x3f317218030b7823 */ /* 0x000fe20000000032 */
[----:B------:R-:W-:Y:S01]  /*37b0*/  LEA R3, R0, UR6, 0x2 ;  /* 0x0000000600037c11 */ /* 0x000fe2000f8e10ff */
[----:B------:R-:W-:Y:S01]  /*37c0*/  BAR.SYNC.DEFER_BLOCKING 0x0 ;  /* 0x0000000000007b1d */ /* 0x000fe20000010000 */
[----:B------:R-:W-:Y:S01]  /*37d0*/  IMAD.HI R0, R77, 0x4, RZ ;  /* 0x000000044d007827 */ /* 0x000fe200078e02ff */
[----:B0-----:R-:W-:-:S04]  /*37e0*/  IADD3 R4, P0, P1, R5, UR7, R12 ;  /* 0x0000000705047c10 */ /* 0x001fc8000f91e00c */
[----:B------:R-:W-:Y:S01]  /*37f0*/  IADD3.X R5, R0, UR5, R13, P0, P1 ;  /* 0x0000000500057c10 */ /* 0x000fe200087e240d */
[----:B------:R3:W-:Y:S01]  /*3800*/  STS.128 [R3], R8 ;  /* 0x0000000803007388 */ /* 0x0007e20000000c00 */
[----:B------:R-:W-:Y:S06]  /*3810*/  BAR.SYNC.DEFER_BLOCKING 0x0 ;  /* 0x0000000000007b1d */ /* 0x000fec0000010000 */
[----:B------:R-:W-:Y:S05]  /*3820*/  @P5 EXIT ;  /* 0x000000000000594d */ /* 0x000fea0003800000 */
[----:B---3--:R-:W0:Y:S04]  /*3830*/  LDS R3, [R2] ;  /* 0x0000000002037984 */ /* 0x008e280000000800 */
[----:B0-----:R-:W-:Y:S01]  /*3840*/  STG.E desc[UR10][R4.64], R3 ;  /* 0x0000000304007986 */ /* 0x001fe2000c10190a */
[----:B------:R-:W-:Y:S05]  /*3850*/  EXIT ;  /* 0x000000000000794d */ /* 0x000fea0003800000 */
.L_x_2:
[----:B------:R-:W-:-:S00]  /*3860*/  BRA `(.L_x_2) ;  /* 0xfffffffc00fc7947 */ /* 0x000fc0000383ffff */
[----:B------:R-:W-:-:S00]  /*3870*/  NOP ;  /* 0x0000000000007918 */ /* 0x000fc00000000000 */
        /* <DEDUP_REMOVED lines=8> */
.L_x_3:


//--------------------- .nv.global.init           --------------------------
	.section	.nv.global.init,"aw",@progbits
.nv.global.init:
	.type		_$_str,@object
	.size		_$_str,(.L_0 - _$_str)
_$_str:
        /*0000*/ 	.byte	0x5f, 0x5f, 0x43, 0x55, 0x44, 0x41, 0x5f, 0x46, 0x54, 0x5a, 0x00
.L_0:


//--------------------- .nv.shared.attn_fwd       --------------------------
	.section	.nv.shared.attn_fwd,"aw",@nobits
	.sectionflags	@""
	.align	16
	.zero		1024


//--------------------- .nv.shared.reserved.0     --------------------------
	.section	.nv.shared.reserved.0,"aw",@nobits
	.weak		__nv_reservedSMEM_offset_0_alias
	.size		__nv_reservedSMEM_offset_0_alias, 0, 0
	.other		__nv_reservedSMEM_offset_0_alias,@"STO_CUDA_RESERVED_SHARED STV_DEFAULT"
__nv_reservedSMEM_offset_0_alias:
	.zero		0


//--------------------- .nv.constant0.attn_fwd    --------------------------
	.section	.nv.constant0.attn_fwd,"a",@progbits
	.sectionflags	@""
	.align	4
.nv.constant0.attn_fwd:
	.zero		664


//--------------------- SYMBOLS --------------------------

	.type		.nv.reservedSmem.offset0,@object
	.size		.nv.reservedSmem.offset0,0x4
